// auto-generated by cutlass_sweep.gemm — config: {"arch": "sm_100", "cluster_m": 8, "cluster_n": 1, "dtype": "tf32", "dtype_b": "tf32", "layout": "nt", "stages": 0, "tile_k": 128, "tile_m": 64, "tile_n": 128}
#include "cutlass/cutlass.h"
#include "cutlass/gemm/collective/collective_builder.hpp"
#include "cutlass/gemm/device/gemm_universal_adapter.h"
#include "cutlass/gemm/kernel/gemm_universal.hpp"
#include "cutlass/epilogue/collective/collective_builder.hpp"

using ElemA = cutlass::tfloat32_t;
using ElemB = cutlass::tfloat32_t;
using ElemCD = cutlass::tfloat32_t;
using Acc  = float;
using TileShape    = cute::Shape<cute::_64, cute::_128, cute::_128>;
using ClusterShape = cute::Shape<cute::_8, cute::_1, cute::_1>;

using CollectiveEpilogue = typename cutlass::epilogue::collective::CollectiveBuilder<
    cutlass::arch::Sm100, cutlass::arch::OpClassTensorOp,
    TileShape, ClusterShape,
    cutlass::epilogue::collective::EpilogueTileAuto,
    Acc, Acc,
    ElemCD, cutlass::layout::RowMajor, 128 / cutlass::sizeof_bits<ElemCD>::value,
    ElemCD, cutlass::layout::RowMajor, 128 / cutlass::sizeof_bits<ElemCD>::value,
    cutlass::epilogue::collective::EpilogueScheduleAuto
  >::CollectiveOp;

using CollectiveMainloop = typename cutlass::gemm::collective::CollectiveBuilder<
    cutlass::arch::Sm100, cutlass::arch::OpClassTensorOp,
    ElemA, cutlass::layout::RowMajor, 128 / cutlass::sizeof_bits<ElemA>::value,
    ElemB, cutlass::layout::ColumnMajor, 128 / cutlass::sizeof_bits<ElemB>::value,
    Acc,
    TileShape, ClusterShape,
    cutlass::gemm::collective::StageCountAutoCarveout<static_cast<int>(sizeof(typename CollectiveEpilogue::SharedStorage))>,
    cutlass::gemm::collective::KernelScheduleAuto
  >::CollectiveOp;

using GemmKernel = cutlass::gemm::kernel::GemmUniversal<
    cute::Shape<int,int,int,int>,
    CollectiveMainloop,
    CollectiveEpilogue
>;
using Gemm = cutlass::gemm::device::GemmUniversalAdapter<GemmKernel>;

// Force the device kernel symbol into the cubin without needing a host main.
auto* _anchor = &cutlass::device_kernel<GemmKernel>;


// ===== COMPILED SASS (sm_100a) =====

	.target	sm_100a

	.elftype	@"ET_EXEC"


//--------------------- .note.nv.tkinfo           --------------------------
	.section	.note.nv.tkinfo,"",@"SHT_NOTE"
	.sectionflags	@"SHF_NOTE_NV_TKINFO"
	.tkinfo
        /*0018*/ 	.word	0x00000002
        /*0030*/ 	.string	""
        /*0030*/ 	.string	"ptxas"
        /*0030*/ 	.string	"Cuda compilation tools, release 13.0, V13.0.88"
        /*0030*/ 	.string	"Build cuda_13.0.r13.0/compiler.36424714_0"
        /*0030*/ 	.string	"-arch sm_100a -m 64 "



//--------------------- .note.nv.cuinfo           --------------------------
	.section	.note.nv.cuinfo,"",@"SHT_NOTE"
	.sectionflags	@"SHF_NOTE_NV_CUINFO"
        /*0018*/ 	.short	0x0002
        /*001a*/ 	.short	0x0064
        /*001c*/ 	.short	0x0082
	.zero		2


//--------------------- .nv.info                  --------------------------
	.section	.nv.info,"",@"SHT_CUDA_INFO"
	.align	4


	//----- nvinfo : EIATTR_REGCOUNT
	.align		4
        /*0000*/ 	.byte	0x04, 0x2f
        /*0002*/ 	.short	(.L_19 - .L_18)
	.align		4
.L_18:
        /*0004*/ 	.word	index@(_ZN7cutlass13device_kernelINS_4gemm6kernel13GemmUniversalIN4cute5tupleIJiiiiEEENS1_10collective13CollectiveMmaINS1_35MainloopSm100TmaUmmaWarpSpecializedILi2ELi2ELi4ENS5_IJNS4_1CILi8EEENSA_ILi1EEESC_EEEEENS5_IJNSA_ILi64EEENSA_ILi128EEESG_EEENS_10tfloat32_tENS5_IJlSC_lEEESI_SJ_NS4_8TiledMMAINS4_8MMA_AtomIJNS4_17SM100_MMA_TF32_SSISI_SI_fLi64ELi128ELNS4_4UMMA5MajorE0ELSO_0ELNSN_7ScaleInE0ELSP_0EEEEEENS4_6LayoutINS5_IJSC_SC_SC_EEENS5_IJNSA_ILi0EEESU_SU_EEEEENS5_IJNS4_10UnderscoreESX_SX_EEEEENS4_13SM90_TMA_LOADENS4_14ComposedLayoutINS4_7SwizzleILi3ELi4ELi3EEENS4_18smem_ptr_flag_bitsILi32EEENSS_INS5_IJSB_NSA_ILi32EEEEEENS5_IJS16_SC_EEEEEEEvNS4_8identityENS4_23SM90_TMA_LOAD_MULTICASTES1A_vS1B_EENS_8epilogue10collective18CollectiveEpilogueINS1E_23Sm100TmaWarpSpecializedILi4ELi2ELi16ELb1ELb0EEEJSH_NS5_IJNSS_ISF_SC_EENSS_IS16_SC_EEEEESI_SJ_SI_SJ_NS1E_6fusion15FusionCallbacksIS1I_NS1M_17LinearCombinationISI_fSI_fLNS_15FloatRoundStyleE2EEESH_S1L_JEEENS4_5SM1004TMEM4LOAD26SM100_TMEM_LOAD_16dp128b8xES10_S1A_NS4_17SM75_U32x4_LDSM_NENS4_14SM90_TMA_STOREES1A_NS4_17SM90_U32x4_STSM_NENS4_39AutoVectorizingCopyWithAssumedAlignmentILi128EEEEEEvvEEEEvNT_6ParamsE)
        /*0008*/ 	.word	0x00000050


	//----- nvinfo : EIATTR_FRAME_SIZE
	.align		4
.L_19:
        /*000c*/ 	.byte	0x04, 0x11
        /*000e*/ 	.short	(.L_21 - .L_20)
	.align		4
.L_20:
        /*0010*/ 	.word	index@($__internal_2_$__cuda_sm10x_tcgen05_guardrail_trap_unallocated_columns_being_dealloced)
        /*0014*/ 	.word	0x00000000


	//----- nvinfo : EIATTR_FRAME_SIZE
	.align		4
.L_21:
        /*0018*/ 	.byte	0x04, 0x11
        /*001a*/ 	.short	(.L_23 - .L_22)
	.align		4
.L_22:
        /*001c*/ 	.word	index@($__internal_1_$__cuda_sm10x_tcgen05_guardrail_trap_phase_invalid_during_alloc)
        /*0020*/ 	.word	0x00000000


	//----- nvinfo : EIATTR_FRAME_SIZE
	.align		4
.L_23:
        /*0024*/ 	.byte	0x04, 0x11
        /*0026*/ 	.short	(.L_25 - .L_24)
	.align		4
.L_24:
        /*0028*/ 	.word	index@($__internal_0_$__cuda_sm10x_tcgen05_guardrail_trap_col_being_dealloced_not_returned_by_alloc)
        /*002c*/ 	.word	0x00000000


	//----- nvinfo : EIATTR_FRAME_SIZE
	.align		4
.L_25:
        /*0030*/ 	.byte	0x04, 0x11
        /*0032*/ 	.short	(.L_27 - .L_26)
	.align		4
.L_26:
        /*0034*/ 	.word	index@(_ZN7cutlass13device_kernelINS_4gemm6kernel13GemmUniversalIN4cute5tupleIJiiiiEEENS1_10collective13CollectiveMmaINS1_35MainloopSm100TmaUmmaWarpSpecializedILi2ELi2ELi4ENS5_IJNS4_1CILi8EEENSA_ILi1EEESC_EEEEENS5_IJNSA_ILi64EEENSA_ILi128EEESG_EEENS_10tfloat32_tENS5_IJlSC_lEEESI_SJ_NS4_8TiledMMAINS4_8MMA_AtomIJNS4_17SM100_MMA_TF32_SSISI_SI_fLi64ELi128ELNS4_4UMMA5MajorE0ELSO_0ELNSN_7ScaleInE0ELSP_0EEEEEENS4_6LayoutINS5_IJSC_SC_SC_EEENS5_IJNSA_ILi0EEESU_SU_EEEEENS5_IJNS4_10UnderscoreESX_SX_EEEEENS4_13SM90_TMA_LOADENS4_14ComposedLayoutINS4_7SwizzleILi3ELi4ELi3EEENS4_18smem_ptr_flag_bitsILi32EEENSS_INS5_IJSB_NSA_ILi32EEEEEENS5_IJS16_SC_EEEEEEEvNS4_8identityENS4_23SM90_TMA_LOAD_MULTICASTES1A_vS1B_EENS_8epilogue10collective18CollectiveEpilogueINS1E_23Sm100TmaWarpSpecializedILi4ELi2ELi16ELb1ELb0EEEJSH_NS5_IJNSS_ISF_SC_EENSS_IS16_SC_EEEEESI_SJ_SI_SJ_NS1E_6fusion15FusionCallbacksIS1I_NS1M_17LinearCombinationISI_fSI_fLNS_15FloatRoundStyleE2EEESH_S1L_JEEENS4_5SM1004TMEM4LOAD26SM100_TMEM_LOAD_16dp128b8xES10_S1A_NS4_17SM75_U32x4_LDSM_NENS4_14SM90_TMA_STOREES1A_NS4_17SM90_U32x4_STSM_NENS4_39AutoVectorizingCopyWithAssumedAlignmentILi128EEEEEEvvEEEEvNT_6ParamsE)
        /*0038*/ 	.word	0x00000000


	//----- nvinfo : EIATTR_MIN_STACK_SIZE
	.align		4
.L_27:
        /*003c*/ 	.byte	0x04, 0x12
        /*003e*/ 	.short	(.L_29 - .L_28)
	.align		4
.L_28:
        /*0040*/ 	.word	index@(_ZN7cutlass13device_kernelINS_4gemm6kernel13GemmUniversalIN4cute5tupleIJiiiiEEENS1_10collective13CollectiveMmaINS1_35MainloopSm100TmaUmmaWarpSpecializedILi2ELi2ELi4ENS5_IJNS4_1CILi8EEENSA_ILi1EEESC_EEEEENS5_IJNSA_ILi64EEENSA_ILi128EEESG_EEENS_10tfloat32_tENS5_IJlSC_lEEESI_SJ_NS4_8TiledMMAINS4_8MMA_AtomIJNS4_17SM100_MMA_TF32_SSISI_SI_fLi64ELi128ELNS4_4UMMA5MajorE0ELSO_0ELNSN_7ScaleInE0ELSP_0EEEEEENS4_6LayoutINS5_IJSC_SC_SC_EEENS5_IJNSA_ILi0EEESU_SU_EEEEENS5_IJNS4_10UnderscoreESX_SX_EEEEENS4_13SM90_TMA_LOADENS4_14ComposedLayoutINS4_7SwizzleILi3ELi4ELi3EEENS4_18smem_ptr_flag_bitsILi32EEENSS_INS5_IJSB_NSA_ILi32EEEEEENS5_IJS16_SC_EEEEEEEvNS4_8identityENS4_23SM90_TMA_LOAD_MULTICASTES1A_vS1B_EENS_8epilogue10collective18CollectiveEpilogueINS1E_23Sm100TmaWarpSpecializedILi4ELi2ELi16ELb1ELb0EEEJSH_NS5_IJNSS_ISF_SC_EENSS_IS16_SC_EEEEESI_SJ_SI_SJ_NS1E_6fusion15FusionCallbacksIS1I_NS1M_17LinearCombinationISI_fSI_fLNS_15FloatRoundStyleE2EEESH_S1L_JEEENS4_5SM1004TMEM4LOAD26SM100_TMEM_LOAD_16dp128b8xES10_S1A_NS4_17SM75_U32x4_LDSM_NENS4_14SM90_TMA_STOREES1A_NS4_17SM90_U32x4_STSM_NENS4_39AutoVectorizingCopyWithAssumedAlignmentILi128EEEEEEvvEEEEvNT_6ParamsE)
        /*0044*/ 	.word	0x00000000
.L_29:


//--------------------- .nv.compat                --------------------------
	.section	.nv.compat,"",@"SHT_CUDA_COMPAT_INFO"
	.align	4
        /*0000*/ 	.byte	0x02, 0x09, 0x01, 0x00, 0x02, 0x02, 0x02, 0x00, 0x02, 0x05, 0x05, 0x00, 0x03, 0x07, 0x01, 0x01
        /*0010*/ 	.byte	0x02, 0x03, 0x01, 0x00, 0x02, 0x06, 0x01, 0x00, 0x04, 0x0b, 0x08, 0x00, 0x09, 0x00, 0x00, 0x00
        /*0020*/ 	.byte	0x00, 0x00, 0x00, 0x00


//--------------------- .nv.info._ZN7cutlass13device_kernelINS_4gemm6kernel13GemmUniversalIN4cute5tupleIJiiiiEEENS1_10collective13CollectiveMmaINS1_35MainloopSm100TmaUmmaWarpSpecializedILi2ELi2ELi4ENS5_IJNS4_1CILi8EEENSA_ILi1EEESC_EEEEENS5_IJNSA_ILi64EEENSA_ILi128EEESG_EEENS_10tfloat32_tENS5_IJlSC_lEEESI_SJ_NS4_8TiledMMAINS4_8MMA_AtomIJNS4_17SM100_MMA_TF32_SSISI_SI_fLi64ELi128ELNS4_4UMMA5MajorE0ELSO_0ELNSN_7ScaleInE0ELSP_0EEEEEENS4_6LayoutINS5_IJSC_SC_SC_EEENS5_IJNSA_ILi0EEESU_SU_EEEEENS5_IJNS4_10UnderscoreESX_SX_EEEEENS4_13SM90_TMA_LOADENS4_14ComposedLayoutINS4_7SwizzleILi3ELi4ELi3EEENS4_18smem_ptr_flag_bitsILi32EEENSS_INS5_IJSB_NSA_ILi32EEEEEENS5_IJS16_SC_EEEEEEEvNS4_8identityENS4_23SM90_TMA_LOAD_MULTICASTES1A_vS1B_EENS_8epilogue10collective18CollectiveEpilogueINS1E_23Sm100TmaWarpSpecializedILi4ELi2ELi16ELb1ELb0EEEJSH_NS5_IJNSS_ISF_SC_EENSS_IS16_SC_EEEEESI_SJ_SI_SJ_NS1E_6fusion15FusionCallbacksIS1I_NS1M_17LinearCombinationISI_fSI_fLNS_15FloatRoundStyleE2EEESH_S1L_JEEENS4_5SM1004TMEM4LOAD26SM100_TMEM_LOAD_16dp128b8xES10_S1A_NS4_17SM75_U32x4_LDSM_NENS4_14SM90_TMA_STOREES1A_NS4_17SM90_U32x4_STSM_NENS4_39AutoVectorizingCopyWithAssumedAlignmentILi128EEEEEEvvEEEEvNT_6ParamsE --------------------------
	.section	.nv.info._ZN7cutlass13device_kernelINS_4gemm6kernel13GemmUniversalIN4cute5tupleIJiiiiEEENS1_10collective13CollectiveMmaINS1_35MainloopSm100TmaUmmaWarpSpecializedILi2ELi2ELi4ENS5_IJNS4_1CILi8EEENSA_ILi1EEESC_EEEEENS5_IJNSA_ILi64EEENSA_ILi128EEESG_EEENS_10tfloat32_tENS5_IJlSC_lEEESI_SJ_NS4_8TiledMMAINS4_8MMA_AtomIJNS4_17SM100_MMA_TF32_SSISI_SI_fLi64ELi128ELNS4_4UMMA5MajorE0ELSO_0ELNSN_7ScaleInE0ELSP_0EEEEEENS4_6LayoutINS5_IJSC_SC_SC_EEENS5_IJNSA_ILi0EEESU_SU_EEEEENS5_IJNS4_10UnderscoreESX_SX_EEEEENS4_13SM90_TMA_LOADENS4_14ComposedLayoutINS4_7SwizzleILi3ELi4ELi3EEENS4_18smem_ptr_flag_bitsILi32EEENSS_INS5_IJSB_NSA_ILi32EEEEEENS5_IJS16_SC_EEEEEEEvNS4_8identityENS4_23SM90_TMA_LOAD_MULTICASTES1A_vS1B_EENS_8epilogue10collective18CollectiveEpilogueINS1E_23Sm100TmaWarpSpecializedILi4ELi2ELi16ELb1ELb0EEEJSH_NS5_IJNSS_ISF_SC_EENSS_IS16_SC_EEEEESI_SJ_SI_SJ_NS1E_6fusion15FusionCallbacksIS1I_NS1M_17LinearCombinationISI_fSI_fLNS_15FloatRoundStyleE2EEESH_S1L_JEEENS4_5SM1004TMEM4LOAD26SM100_TMEM_LOAD_16dp128b8xES10_S1A_NS4_17SM75_U32x4_LDSM_NENS4_14SM90_TMA_STOREES1A_NS4_17SM90_U32x4_STSM_NENS4_39AutoVectorizingCopyWithAssumedAlignmentILi128EEEEEEvvEEEEvNT_6ParamsE,"",@"SHT_CUDA_INFO"
	.sectionflags	@""
	.align	4


	//----- nvinfo : EIATTR_CUDA_API_VERSION
	.align		4
        /*0000*/ 	.byte	0x04, 0x37
        /*0002*/ 	.short	(.L_31 - .L_30)
.L_30:
        /*0004*/ 	.word	0x00000082


	//----- nvinfo : EIATTR_KPARAM_INFO
	.align		4
.L_31:
        /*0008*/ 	.byte	0x04, 0x17
        /*000a*/ 	.short	(.L_33 - .L_32)
.L_32:
        /*000c*/ 	.word	0x00000000
        /*0010*/ 	.short	0x0000
        /*0012*/ 	.short	0x0000
        /*0014*/ 	.byte	0x00, 0xf0, 0x01, 0x20


	//----- nvinfo : EIATTR_AT_ENTRY_FRAGMENTS
	.align		4
.L_33:
        /*0018*/ 	.byte	0x04, 0x4f
        /*001a*/ 	.short	(.L_35 - .L_34)


	//   ....[0]....
.L_34:
        /*001c*/ 	.word	0x00000006


	//----- nvinfo : EIATTR_RESERVED_SMEM_USED
	.align		4
.L_35:
        /*0020*/ 	.byte	0x01, 0x41
	.zero		2


	//----- nvinfo : EIATTR_SPARSE_MMA_MASK
	.align		4
        /*0024*/ 	.byte	0x03, 0x50
        /*0026*/ 	.short	0x0000


	//----- nvinfo : EIATTR_TCGEN05_1CTA_USED
	.align		4
        /*0028*/ 	.byte	0x01, 0x51
	.zero		2


	//----- nvinfo : EIATTR_MAXREG_COUNT
	.align		4
        /*002c*/ 	.byte	0x03, 0x1b
        /*002e*/ 	.short	0x00ff


	//----- nvinfo : EIATTR_NUM_BARRIERS
	.align		4
        /*0030*/ 	.byte	0x02, 0x4c
        /*0032*/ 	.byte	0x07
	.zero		1


	//----- nvinfo : EIATTR_EXTERNS
	.align		4
        /*0034*/ 	.byte	0x04, 0x0f
        /*0036*/ 	.short	(.L_37 - .L_36)


	//   ....[0]....
	.align		4
.L_36:
        /*0038*/ 	.word	index@(__assertfail)


	//----- nvinfo : EIATTR_MERCURY_ISA_VERSION
	.align		4
.L_37:
        /*003c*/ 	.byte	0x03, 0x5f
        /*003e*/ 	.short	0x0101


	//----- nvinfo : EIATTR_INT_WARP_WIDE_INSTR_OFFSETS
	.align		4
        /*0040*/ 	.byte	0x04, 0x31
        /*0042*/ 	.short	(.L_39 - .L_38)


	//   ....[0]....
.L_38:
        /*0044*/ 	.word	0x00004620


	//   ....[1]....
        /*0048*/ 	.word	0x00004650


	//   ....[2]....
        /*004c*/ 	.word	0x00004670


	//   ....[3]....
        /*0050*/ 	.word	0x00005240


	//   ....[4]....
        /*0054*/ 	.word	0x000052a0


	//   ....[5]....
        /*0058*/ 	.word	0x000053a0


	//   ....[6]....
        /*005c*/ 	.word	0x00005420


	//   ....[7]....
        /*0060*/ 	.word	0x00005520


	//   ....[8]....
        /*0064*/ 	.word	0x000055b0


	//   ....[9]....
        /*0068*/ 	.word	0x000056b0


	//   ....[10]....
        /*006c*/ 	.word	0x00005760


	//----- nvinfo : EIATTR_COOP_GROUP_MASK_REGIDS
	.align		4
.L_39:
        /*0070*/ 	.byte	0x04, 0x29
        /*0072*/ 	.short	(.L_41 - .L_40)


	//   ....[0]....
.L_40:
        /*0074*/ 	.word	0xffffffff


	//   ....[1]....
        /*0078*/ 	.word	0xffffffff


	//   ....[2]....
        /*007c*/ 	.word	0xffffffff


	//   ....[3]....
        /*0080*/ 	.word	0xffffffff


	//   ....[4]....
        /*0084*/ 	.word	0xffffffff


	//   ....[5]....
        /*0088*/ 	.word	0xffffffff


	//   ....[6]....
        /*008c*/ 	.word	0xffffffff


	//   ....[7]....
        /*0090*/ 	.word	0xffffffff


	//   ....[8]....
        /*0094*/ 	.word	0xffffffff


	//   ....[9]....
        /*0098*/ 	.word	0xffffffff


	//   ....[10]....
        /*009c*/ 	.word	0xffffffff


	//   ....[11]....
        /*00a0*/ 	.word	0xffffffff


	//   ....[12]....
        /*00a4*/ 	.word	0xffffffff


	//   ....[13]....
        /*00a8*/ 	.word	0xffffffff


	//----- nvinfo : EIATTR_COOP_GROUP_INSTR_OFFSETS
	.align		4
.L_41:
        /*00ac*/ 	.byte	0x04, 0x28
        /*00ae*/ 	.short	(.L_43 - .L_42)


	//   ....[0]....
.L_42:
        /*00b0*/ 	.word	0x00000080


	//   ....[1]....
        /*00b4*/ 	.word	0x000004e0


	//   ....[2]....
        /*00b8*/ 	.word	0x00000640


	//   ....[3]....
        /*00bc*/ 	.word	0x000007e0


	//   ....[4]....
        /*00c0*/ 	.word	0x000008e0


	//   ....[5]....
        /*00c4*/ 	.word	0x00000a50


	//   ....[6]....
        /*00c8*/ 	.word	0x00000bf0


	//   ....[7]....
        /*00cc*/ 	.word	0x00000da0


	//   ....[8]....
        /*00d0*/ 	.word	0x000025b0


	//   ....[9]....
        /*00d4*/ 	.word	0x00003350


	//   ....[10]....
        /*00d8*/ 	.word	0x00003560


	//   ....[11]....
        /*00dc*/ 	.word	0x00003590


	//   ....[12]....
        /*00e0*/ 	.word	0x000044f0


	//   ....[13]....
        /*00e4*/ 	.word	0x00004730


	//----- nvinfo : EIATTR_VRC_CTA_INIT_COUNT
	.align		4
.L_43:
        /*00e8*/ 	.byte	0x02, 0x4a
        /*00ea*/ 	.byte	0x80
	.zero		1


	//----- nvinfo : EIATTR_SYSCALL_OFFSETS
	.align		4
        /*00ec*/ 	.byte	0x04, 0x46
        /*00ee*/ 	.short	(.L_45 - .L_44)


	//   ....[0]....
.L_44:
        /*00f0*/ 	.word	0x00006410


	//   ....[1]....
        /*00f4*/ 	.word	0x00006500


	//   ....[2]....
        /*00f8*/ 	.word	0x00006d90


	//   ....[3]....
        /*00fc*/ 	.word	0x00007750


	//   ....[4]....
        /*0100*/ 	.word	0x000080c0


	//   ....[5]....
        /*0104*/ 	.word	0x00008a30


	//----- nvinfo : EIATTR_MBARRIER_INSTR_OFFSETS
	.align		4
.L_45:
        /*0108*/ 	.byte	0x04, 0x39
        /*010a*/ 	.short	(.L_47 - .L_46)


	//   ....[0]....
.L_46:
        /*010c*/ 	.word	0x000005f0
        /*0110*/ 	.word	0x000000ff
        /*0114*/ 	.word	0x00000000
        /*0118*/ 	.short	0x0100
        /*011a*/ 	.byte	0x04
	.zero		1


	//   ....[1]....
        /*011c*/ 	.word	0x00000600
        /*0120*/ 	.word	0x000000ff
        /*0124*/ 	.word	0x00000010
        /*0128*/ 	.short	0x0100
        /*012a*/ 	.byte	0x04
	.zero		1


	//   ....[2]....
        /*012c*/ 	.word	0x00000610
        /*0130*/ 	.word	0x000000ff
        /*0134*/ 	.word	0x00000008
        /*0138*/ 	.short	0x0100
        /*013a*/ 	.byte	0x04
	.zero		1


	//   ....[3]....
        /*013c*/ 	.word	0x00000620
        /*0140*/ 	.word	0x000000ff
        /*0144*/ 	.word	0x00000018
        /*0148*/ 	.short	0x0100
        /*014a*/ 	.byte	0x04
	.zero		1


	//   ....[4]....
        /*014c*/ 	.word	0x00000750
        /*0150*/ 	.word	0x000000ff
        /*0154*/ 	.word	0x00000020
        /*0158*/ 	.short	0x0100
        /*015a*/ 	.byte	0x04
	.zero		1


	//   ....[5]....
        /*015c*/ 	.word	0x00000760
        /*0160*/ 	.word	0x000000ff
        /*0164*/ 	.word	0x00000040
        /*0168*/ 	.short	0x0100
        /*016a*/ 	.byte	0x04
	.zero		1


	//   ....[6]....
        /*016c*/ 	.word	0x00000770
        /*0170*/ 	.word	0x000000ff
        /*0174*/ 	.word	0x00000028
        /*0178*/ 	.short	0x0100
        /*017a*/ 	.byte	0x04
	.zero		1


	//   ....[7]....
        /*017c*/ 	.word	0x00000780
        /*0180*/ 	.word	0x000000ff
        /*0184*/ 	.word	0x00000048
        /*0188*/ 	.short	0x0100
        /*018a*/ 	.byte	0x04
	.zero		1


	//   ....[8]....
        /*018c*/ 	.word	0x00000790
        /*0190*/ 	.word	0x000000ff
        /*0194*/ 	.word	0x00000030
        /*0198*/ 	.short	0x0100
        /*019a*/ 	.byte	0x04
	.zero		1


	//   ....[9]....
        /*019c*/ 	.word	0x000007a0
        /*01a0*/ 	.word	0x000000ff
        /*01a4*/ 	.word	0x00000050
        /*01a8*/ 	.short	0x0100
        /*01aa*/ 	.byte	0x04
	.zero		1


	//   ....[10]....
        /*01ac*/ 	.word	0x000007b0
        /*01b0*/ 	.word	0x000000ff
        /*01b4*/ 	.word	0x00000038
        /*01b8*/ 	.short	0x0100
        /*01ba*/ 	.byte	0x04
	.zero		1


	//   ....[11]....
        /*01bc*/ 	.word	0x000007c0
        /*01c0*/ 	.word	0x000000ff
        /*01c4*/ 	.word	0x00000058
        /*01c8*/ 	.short	0x0100
        /*01ca*/ 	.byte	0x04
	.zero		1


	//   ....[12]....
        /*01cc*/ 	.word	0x000008b0
        /*01d0*/ 	.word	0x000000ff
        /*01d4*/ 	.word	0x00000060
        /*01d8*/ 	.short	0x0100
        /*01da*/ 	.byte	0x06
	.zero		1


	//   ....[13]....
        /*01dc*/ 	.word	0x000008c0
        /*01e0*/ 	.word	0x000000ff
        /*01e4*/ 	.word	0x00000068
        /*01e8*/ 	.short	0x0100
        /*01ea*/ 	.byte	0x06
	.zero		1


	//   ....[14]....
        /*01ec*/ 	.word	0x00000a00
        /*01f0*/ 	.word	0x000000ff
        /*01f4*/ 	.word	0x00000070
        /*01f8*/ 	.short	0x0100
        /*01fa*/ 	.byte	0x06
	.zero		1


	//   ....[15]....
        /*01fc*/ 	.word	0x00000a10
        /*0200*/ 	.word	0x000000ff
        /*0204*/ 	.word	0x00000080
        /*0208*/ 	.short	0x0100
        /*020a*/ 	.byte	0x06
	.zero		1


	//   ....[16]....
        /*020c*/ 	.word	0x00000a20
        /*0210*/ 	.word	0x000000ff
        /*0214*/ 	.word	0x00000078
        /*0218*/ 	.short	0x0100
        /*021a*/ 	.byte	0x06
	.zero		1


	//   ....[17]....
        /*021c*/ 	.word	0x00000a30
        /*0220*/ 	.word	0x000000ff
        /*0224*/ 	.word	0x00000088
        /*0228*/ 	.short	0x0100
        /*022a*/ 	.byte	0x06
	.zero		1


	//   ....[18]....
        /*022c*/ 	.word	0x00000b60
        /*0230*/ 	.word	0x000000ff
        /*0234*/ 	.word	0x00000090
        /*0238*/ 	.short	0x0100
        /*023a*/ 	.byte	0x04
	.zero		1


	//   ....[19]....
        /*023c*/ 	.word	0x00000b70
        /*0240*/ 	.word	0x000000ff
        /*0244*/ 	.word	0x000000b0
        /*0248*/ 	.short	0x0100
        /*024a*/ 	.byte	0x04
	.zero		1


	//   ....[20]....
        /*024c*/ 	.word	0x00000b80
        /*0250*/ 	.word	0x000000ff
        /*0254*/ 	.word	0x00000098
        /*0258*/ 	.short	0x0100
        /*025a*/ 	.byte	0x04
	.zero		1


	//   ....[21]....
        /*025c*/ 	.word	0x00000b90
        /*0260*/ 	.word	0x000000ff
        /*0264*/ 	.word	0x000000b8
        /*0268*/ 	.short	0x0100
        /*026a*/ 	.byte	0x04
	.zero		1


	//   ....[22]....
        /*026c*/ 	.word	0x00000ba0
        /*0270*/ 	.word	0x000000ff
        /*0274*/ 	.word	0x000000a0
        /*0278*/ 	.short	0x0100
        /*027a*/ 	.byte	0x04
	.zero		1


	//   ....[23]....
        /*027c*/ 	.word	0x00000bb0
        /*0280*/ 	.word	0x000000ff
        /*0284*/ 	.word	0x000000c0
        /*0288*/ 	.short	0x0100
        /*028a*/ 	.byte	0x04
	.zero		1


	//   ....[24]....
        /*028c*/ 	.word	0x00000bc0
        /*0290*/ 	.word	0x000000ff
        /*0294*/ 	.word	0x000000a8
        /*0298*/ 	.short	0x0100
        /*029a*/ 	.byte	0x04
	.zero		1


	//   ....[25]....
        /*029c*/ 	.word	0x00000bd0
        /*02a0*/ 	.word	0x000000ff
        /*02a4*/ 	.word	0x000000c8
        /*02a8*/ 	.short	0x0100
        /*02aa*/ 	.byte	0x04
	.zero		1


	//   ....[26]....
        /*02ac*/ 	.word	0x00000cc0
        /*02b0*/ 	.word	0x000000ff
        /*02b4*/ 	.word	0x000000d0
        /*02b8*/ 	.short	0x0100
        /*02ba*/ 	.byte	0x04
	.zero		1


	//   ....[27]....
        /*02bc*/ 	.word	0x00000cd0
        /*02c0*/ 	.word	0x000000ff
        /*02c4*/ 	.word	0x000000e0
        /*02c8*/ 	.short	0x0100
        /*02ca*/ 	.byte	0x04
	.zero		1


	//   ....[28]....
        /*02cc*/ 	.word	0x00000ce0
        /*02d0*/ 	.word	0x000000ff
        /*02d4*/ 	.word	0x000000d8
        /*02d8*/ 	.short	0x0100
        /*02da*/ 	.byte	0x04
	.zero		1


	//   ....[29]....
        /*02dc*/ 	.word	0x00000cf0
        /*02e0*/ 	.word	0x000000ff
        /*02e4*/ 	.word	0x000000e8
        /*02e8*/ 	.short	0x0100
        /*02ea*/ 	.byte	0x04
	.zero		1


	//   ....[30]....
        /*02ec*/ 	.word	0x00001970
        /*02f0*/ 	.word	0x00000000
        /*02f4*/ 	.word	0x000000e0
        /*02f8*/ 	.short	0x010a
        /*02fa*/ 	.byte	0xff
	.zero		1


	//   ....[31]....
        /*02fc*/ 	.word	0x000019a0
        /*0300*/ 	.word	0x00000000
        /*0304*/ 	.word	0x000000d0
        /*0308*/ 	.short	0x0101
        /*030a*/ 	.byte	0xff
	.zero		1


	//   ....[32]....
        /*030c*/ 	.word	0x00001a70
        /*0310*/ 	.word	0x000000ff
        /*0314*/ 	.word	0x00000010
        /*0318*/ 	.short	0x010a
        /*031a*/ 	.byte	0x04
	.zero		1


	//   ....[33]....
        /*031c*/ 	.word	0x00001af0
        /*0320*/ 	.word	0x000000ff
        /*0324*/ 	.word	0x00000010
        /*0328*/ 	.short	0x010a
        /*032a*/ 	.byte	0x39
	.zero		1


	//   ....[34]....
        /*032c*/ 	.word	0x00001c30
        /*0330*/ 	.word	0x000000ff
        /*0334*/ 	.word	0x00000010
        /*0338*/ 	.short	0x010a
        /*033a*/ 	.byte	0x04
	.zero		1


	//   ....[35]....
        /*033c*/ 	.word	0x00002010
        /*0340*/ 	.word	0x000000ff
        /*0344*/ 	.word	0x00000068
        /*0348*/ 	.short	0x0101
        /*034a*/ 	.byte	0x15
	.zero		1


	//   ....[36]....
        /*034c*/ 	.word	0x00002030
        /*0350*/ 	.word	0x000000ff
        /*0354*/ 	.word	0x00000010
        /*0358*/ 	.short	0x010a
        /*035a*/ 	.byte	0x04
	.zero		1


	//   ....[37]....
        /*035c*/ 	.word	0x000020b0
        /*0360*/ 	.word	0x000000ff
        /*0364*/ 	.word	0x00000010
        /*0368*/ 	.short	0x010a
        /*036a*/ 	.byte	0x39
	.zero		1


	//   ....[38]....
        /*036c*/ 	.word	0x000021f0
        /*0370*/ 	.word	0x000000ff
        /*0374*/ 	.word	0x00000010
        /*0378*/ 	.short	0x010a
        /*037a*/ 	.byte	0x04
	.zero		1


	//   ....[39]....
        /*037c*/ 	.word	0x000025e0
        /*0380*/ 	.word	0x00000003
        /*0384*/ 	.word	0x00000070
        /*0388*/ 	.short	0x010a
        /*038a*/ 	.byte	0xff
	.zero		1


	//   ....[40]....
        /*038c*/ 	.word	0x00002730
        /*0390*/ 	.word	0x00000000
        /*0394*/ 	.word	0x00000000
        /*0398*/ 	.short	0x0101
        /*039a*/ 	.byte	0xff
	.zero		1


	//   ....[41]....
        /*039c*/ 	.word	0x00002cf0
        /*03a0*/ 	.word	0x000000ff
        /*03a4*/ 	.word	0x00000000
        /*03a8*/ 	.short	0x010a
        /*03aa*/ 	.byte	0x04
	.zero		1


	//   ....[42]....
        /*03ac*/ 	.word	0x00002d90
        /*03b0*/ 	.word	0x00000000
        /*03b4*/ 	.word	0x00000000
        /*03b8*/ 	.short	0x010a
        /*03ba*/ 	.byte	0xff
	.zero		1


	//   ....[43]....
        /*03bc*/ 	.word	0x00002eb0
        /*03c0*/ 	.word	0x00000002
        /*03c4*/ 	.word	0x000000d0
        /*03c8*/ 	.short	0x010a
        /*03ca*/ 	.byte	0xff
	.zero		1


	//   ....[44]....
        /*03cc*/ 	.word	0x00002f20
        /*03d0*/ 	.word	0x00000002
        /*03d4*/ 	.word	0x00000000
        /*03d8*/ 	.short	0x0101
        /*03da*/ 	.byte	0xff
	.zero		1


	//   ....[45]....
        /*03dc*/ 	.word	0x00002f40
        /*03e0*/ 	.word	0x000000ff
        /*03e4*/ 	.word	0x00000080
        /*03e8*/ 	.short	0x010a
        /*03ea*/ 	.byte	0x04
	.zero		1


	//   ....[46]....
        /*03ec*/ 	.word	0x00003060
        /*03f0*/ 	.word	0x00000002
        /*03f4*/ 	.word	0x00000070
        /*03f8*/ 	.short	0x010a
        /*03fa*/ 	.byte	0xff
	.zero		1


	//   ....[47]....
        /*03fc*/ 	.word	0x00003160
        /*0400*/ 	.word	0x00000002
        /*0404*/ 	.word	0x00000000
        /*0408*/ 	.short	0x0101
        /*040a*/ 	.byte	0xff
	.zero		1


	//   ....[48]....
        /*040c*/ 	.word	0x000031f0
        /*0410*/ 	.word	0x000000ff
        /*0414*/ 	.word	0x00000080
        /*0418*/ 	.short	0x0106
        /*041a*/ 	.byte	0x04
	.zero		1


	//   ....[49]....
        /*041c*/ 	.word	0x00003210
        /*0420*/ 	.word	0x000000ff
        /*0424*/ 	.word	0x00000080
        /*0428*/ 	.short	0x010a
        /*042a*/ 	.byte	0x04
	.zero		1


	//   ....[50]....
        /*042c*/ 	.word	0x000032a0
        /*0430*/ 	.word	0x000000ff
        /*0434*/ 	.word	0x00000080
        /*0438*/ 	.short	0x0106
        /*043a*/ 	.byte	0x07
	.zero		1


	//   ....[51]....
        /*043c*/ 	.word	0x000032e0
        /*0440*/ 	.word	0x00000000
        /*0444*/ 	.word	0x00000080
        /*0448*/ 	.short	0x010a
        /*044a*/ 	.byte	0xff
	.zero		1


	//   ....[52]....
        /*044c*/ 	.word	0x00003800
        /*0450*/ 	.word	0x00000000
        /*0454*/ 	.word	0x00000070
        /*0458*/ 	.short	0x010a
        /*045a*/ 	.byte	0xff
	.zero		1


	//   ....[53]....
        /*045c*/ 	.word	0x00003920
        /*0460*/ 	.word	0x00000003
        /*0464*/ 	.word	0x00000000
        /*0468*/ 	.short	0x0101
        /*046a*/ 	.byte	0xff
	.zero		1


	//   ....[54]....
        /*046c*/ 	.word	0x00003930
        /*0470*/ 	.word	0x000000ff
        /*0474*/ 	.word	0x00000000
        /*0478*/ 	.short	0x010a
        /*047a*/ 	.byte	0x04
	.zero		1


	//   ....[55]....
        /*047c*/ 	.word	0x00003980
        /*0480*/ 	.word	0x000000ff
        /*0484*/ 	.word	0x000000b0
        /*0488*/ 	.short	0x010a
        /*048a*/ 	.byte	0x05
	.zero		1


	//   ....[56]....
        /*048c*/ 	.word	0x00003a90
        /*0490*/ 	.word	0x000000ff
        /*0494*/ 	.word	0x00000000
        /*0498*/ 	.short	0x010a
        /*049a*/ 	.byte	0x05
	.zero		1


	//   ....[57]....
        /*049c*/ 	.word	0x00003be0
        /*04a0*/ 	.word	0x000000ff
        /*04a4*/ 	.word	0x00000000
        /*04a8*/ 	.short	0x010a
        /*04aa*/ 	.byte	0x07
	.zero		1


	//   ....[58]....
        /*04ac*/ 	.word	0x00004320
        /*04b0*/ 	.word	0x000000ff
        /*04b4*/ 	.word	0x00000000
        /*04b8*/ 	.short	0x010a
        /*04ba*/ 	.byte	0x04
	.zero		1


	//   ....[59]....
        /*04bc*/ 	.word	0x000043b0
        /*04c0*/ 	.word	0x000000ff
        /*04c4*/ 	.word	0x00000000
        /*04c8*/ 	.short	0x010a
        /*04ca*/ 	.byte	0x05
	.zero		1


	//   ....[60]....
        /*04cc*/ 	.word	0x00004440
        /*04d0*/ 	.word	0x000000ff
        /*04d4*/ 	.word	0x00000000
        /*04d8*/ 	.short	0x010a
        /*04da*/ 	.byte	0x05
	.zero		1


	//   ....[61]....
        /*04dc*/ 	.word	0x000044d0
        /*04e0*/ 	.word	0x000000ff
        /*04e4*/ 	.word	0x00000000
        /*04e8*/ 	.short	0x010a
        /*04ea*/ 	.byte	0x04
	.zero		1


	//   ....[62]....
        /*04ec*/ 	.word	0x00004a00
        /*04f0*/ 	.word	0x00000008
        /*04f4*/ 	.word	0x00000070
        /*04f8*/ 	.short	0x010a
        /*04fa*/ 	.byte	0xff
	.zero		1


	//   ....[63]....
        /*04fc*/ 	.word	0x00004b70
        /*0500*/ 	.word	0x00000000
        /*0504*/ 	.word	0x00000000
        /*0508*/ 	.short	0x0101
        /*050a*/ 	.byte	0xff
	.zero		1


	//   ....[64]....
        /*050c*/ 	.word	0x00005050
        /*0510*/ 	.word	0x000000ff
        /*0514*/ 	.word	0x00000068
        /*0518*/ 	.short	0x010a
        /*051a*/ 	.byte	0x15
	.zero		1


	//   ....[65]....
        /*051c*/ 	.word	0x000051e0
        /*0520*/ 	.word	0x000000ff
        /*0524*/ 	.word	0x00000040
        /*0528*/ 	.short	0x010a
        /*052a*/ 	.byte	0x15
	.zero		1


	//   ....[66]....
        /*052c*/ 	.word	0x00005340
        /*0530*/ 	.word	0x000000ff
        /*0534*/ 	.word	0x00000020
        /*0538*/ 	.short	0x010b
        /*053a*/ 	.byte	0x15
	.zero		1


	//   ....[67]....
        /*053c*/ 	.word	0x00005360
        /*0540*/ 	.word	0x000000ff
        /*0544*/ 	.word	0x00000000
        /*0548*/ 	.short	0x0101
        /*054a*/ 	.byte	0x04
	.zero		1


	//   ....[68]....
        /*054c*/ 	.word	0x00005370
        /*0550*/ 	.word	0x000000ff
        /*0554*/ 	.word	0x00000048
        /*0558*/ 	.short	0x010a
        /*055a*/ 	.byte	0x15
	.zero		1


	//   ....[69]....
        /*055c*/ 	.word	0x000054c0
        /*0560*/ 	.word	0x000000ff
        /*0564*/ 	.word	0x00000028
        /*0568*/ 	.short	0x010b
        /*056a*/ 	.byte	0x15
	.zero		1


	//   ....[70]....
        /*056c*/ 	.word	0x000054e0
        /*0570*/ 	.word	0x000000ff
        /*0574*/ 	.word	0x00000000
        /*0578*/ 	.short	0x0101
        /*057a*/ 	.byte	0x04
	.zero		1


	//   ....[71]....
        /*057c*/ 	.word	0x000054f0
        /*0580*/ 	.word	0x000000ff
        /*0584*/ 	.word	0x00000050
        /*0588*/ 	.short	0x010a
        /*058a*/ 	.byte	0x15
	.zero		1


	//   ....[72]....
        /*058c*/ 	.word	0x00005650
        /*0590*/ 	.word	0x000000ff
        /*0594*/ 	.word	0x00000030
        /*0598*/ 	.short	0x010b
        /*059a*/ 	.byte	0x15
	.zero		1


	//   ....[73]....
        /*059c*/ 	.word	0x00005670
        /*05a0*/ 	.word	0x000000ff
        /*05a4*/ 	.word	0x00000000
        /*05a8*/ 	.short	0x0101
        /*05aa*/ 	.byte	0x04
	.zero		1


	//   ....[74]....
        /*05ac*/ 	.word	0x00005680
        /*05b0*/ 	.word	0x000000ff
        /*05b4*/ 	.word	0x00000058
        /*05b8*/ 	.short	0x010a
        /*05ba*/ 	.byte	0x15
	.zero		1


	//   ....[75]....
        /*05bc*/ 	.word	0x00005880
        /*05c0*/ 	.word	0x000000ff
        /*05c4*/ 	.word	0x00000038
        /*05c8*/ 	.short	0x010b
        /*05ca*/ 	.byte	0x15
	.zero		1


	//   ....[76]....
        /*05cc*/ 	.word	0x00005890
        /*05d0*/ 	.word	0x000000ff
        /*05d4*/ 	.word	0x00000000
        /*05d8*/ 	.short	0x0101
        /*05da*/ 	.byte	0x2d
	.zero		1


	//   ....[77]....
        /*05dc*/ 	.word	0x000058c0
        /*05e0*/ 	.word	0x000000ff
        /*05e4*/ 	.word	0x00000040
        /*05e8*/ 	.short	0x010a
        /*05ea*/ 	.byte	0x15
	.zero		1


	//   ....[78]....
        /*05ec*/ 	.word	0x000058e0
        /*05f0*/ 	.word	0x000000ff
        /*05f4*/ 	.word	0x00000048
        /*05f8*/ 	.short	0x010a
        /*05fa*/ 	.byte	0x15
	.zero		1


	//   ....[79]....
        /*05fc*/ 	.word	0x00005900
        /*0600*/ 	.word	0x000000ff
        /*0604*/ 	.word	0x00000050
        /*0608*/ 	.short	0x010a
        /*060a*/ 	.byte	0x15
	.zero		1


	//   ....[80]....
        /*060c*/ 	.word	0x00005940
        /*0610*/ 	.word	0x00000000
        /*0614*/ 	.word	0x00000058
        /*0618*/ 	.short	0x010a
        /*061a*/ 	.byte	0xff
	.zero		1


	//   ....[81]....
        /*061c*/ 	.word	0x00005ca0
        /*0620*/ 	.word	0x00000003
        /*0624*/ 	.word	0x00000070
        /*0628*/ 	.short	0x010a
        /*062a*/ 	.byte	0xff
	.zero		1


	//   ....[82]....
        /*062c*/ 	.word	0x00005e20
        /*0630*/ 	.word	0x00000000
        /*0634*/ 	.word	0x00000000
        /*0638*/ 	.short	0x0101
        /*063a*/ 	.byte	0xff
	.zero		1


	//   ....[83]....
        /*063c*/ 	.word	0x000069b0
        /*0640*/ 	.word	0x000000ff
        /*0644*/ 	.word	0x00000020
        /*0648*/ 	.short	0x010a
        /*064a*/ 	.byte	0x2b
	.zero		1


	//   ....[84]....
        /*064c*/ 	.word	0x000069f0
        /*0650*/ 	.word	0x0000001a
        /*0654*/ 	.word	0x00000090
        /*0658*/ 	.short	0x010a
        /*065a*/ 	.byte	0xff
	.zero		1


	//   ....[85]....
        /*065c*/ 	.word	0x00006b70
        /*0660*/ 	.word	0x000000ff
        /*0664*/ 	.word	0x00000020
        /*0668*/ 	.short	0x010a
        /*066a*/ 	.byte	0x2b
	.zero		1


	//   ....[86]....
        /*066c*/ 	.word	0x00006c70
        /*0670*/ 	.word	0x0000001a
        /*0674*/ 	.word	0x00000090
        /*0678*/ 	.short	0x010a
        /*067a*/ 	.byte	0xff
	.zero		1


	//   ....[87]....
        /*067c*/ 	.word	0x00007470
        /*0680*/ 	.word	0x00000000
        /*0684*/ 	.word	0x00000000
        /*0688*/ 	.short	0x0101
        /*068a*/ 	.byte	0xff
	.zero		1


	//   ....[88]....
        /*068c*/ 	.word	0x00007480
        /*0690*/ 	.word	0x00000002
        /*0694*/ 	.word	0x00000020
        /*0698*/ 	.short	0x010a
        /*069a*/ 	.byte	0xff
	.zero		1


	//   ....[89]....
        /*069c*/ 	.word	0x00007550
        /*06a0*/ 	.word	0x00000002
        /*06a4*/ 	.word	0x00000020
        /*06a8*/ 	.short	0x010a
        /*06aa*/ 	.byte	0xff
	.zero		1


	//   ....[90]....
        /*06ac*/ 	.word	0x00007de0
        /*06b0*/ 	.word	0x00000015
        /*06b4*/ 	.word	0x00000000
        /*06b8*/ 	.short	0x0101
        /*06ba*/ 	.byte	0xff
	.zero		1


	//   ....[91]....
        /*06bc*/ 	.word	0x00007e00
        /*06c0*/ 	.word	0x00000000
        /*06c4*/ 	.word	0x00000020
        /*06c8*/ 	.short	0x010a
        /*06ca*/ 	.byte	0xff
	.zero		1


	//   ....[92]....
        /*06cc*/ 	.word	0x00007ec0
        /*06d0*/ 	.word	0x00000000
        /*06d4*/ 	.word	0x00000020
        /*06d8*/ 	.short	0x010a
        /*06da*/ 	.byte	0xff
	.zero		1


	//   ....[93]....
        /*06dc*/ 	.word	0x00008750
        /*06e0*/ 	.word	0x00000015
        /*06e4*/ 	.word	0x00000000
        /*06e8*/ 	.short	0x0101
        /*06ea*/ 	.byte	0xff
	.zero		1


	//   ....[94]....
        /*06ec*/ 	.word	0x00008770
        /*06f0*/ 	.word	0x00000002
        /*06f4*/ 	.word	0x00000020
        /*06f8*/ 	.short	0x010a
        /*06fa*/ 	.byte	0xff
	.zero		1


	//   ....[95]....
        /*06fc*/ 	.word	0x00008830
        /*0700*/ 	.word	0x00000002
        /*0704*/ 	.word	0x00000020
        /*0708*/ 	.short	0x010a
        /*070a*/ 	.byte	0xff
	.zero		1


	//   ....[96]....
        /*070c*/ 	.word	0x00008e00
        /*0710*/ 	.word	0x000000ff
        /*0714*/ 	.word	0x00000000
        /*0718*/ 	.short	0x0101
        /*071a*/ 	.byte	0x04
	.zero		1


	//   ....[97]....
        /*071c*/ 	.word	0x00009120
        /*0720*/ 	.word	0x00000000
        /*0724*/ 	.word	0x00000000
        /*0728*/ 	.short	0x0101
        /*072a*/ 	.byte	0xff
	.zero		1


	//   ....[98]....
        /*072c*/ 	.word	0x000093b0
        /*0730*/ 	.word	0x000000ff
        /*0734*/ 	.word	0x00000000
        /*0738*/ 	.short	0x0101
        /*073a*/ 	.byte	0x04
	.zero		1


	//   ....[99]....
        /*073c*/ 	.word	0x000093d0
        /*0740*/ 	.word	0x00000000
        /*0744*/ 	.word	0x000000e0
        /*0748*/ 	.short	0x010a
        /*074a*/ 	.byte	0xff
	.zero		1


	//   ....[100]....
        /*074c*/ 	.word	0x00009430
        /*0750*/ 	.word	0x00000000
        /*0754*/ 	.word	0x00000010
        /*0758*/ 	.short	0x010a
        /*075a*/ 	.byte	0xff
	.zero		1


	//   ....[101]....
        /*075c*/ 	.word	0x00009490
        /*0760*/ 	.word	0x00000000
        /*0764*/ 	.word	0x00000010
        /*0768*/ 	.short	0x010a
        /*076a*/ 	.byte	0xff
	.zero		1


	//   ....[102]....
        /*076c*/ 	.word	0x000094e0
        /*0770*/ 	.word	0x00000003
        /*0774*/ 	.word	0x00000070
        /*0778*/ 	.short	0x010a
        /*077a*/ 	.byte	0xff
	.zero		1


	//   ....[103]....
        /*077c*/ 	.word	0x00009540
        /*0780*/ 	.word	0x00000000
        /*0784*/ 	.word	0x00000000
        /*0788*/ 	.short	0x010a
        /*078a*/ 	.byte	0xff
	.zero		1


	//   ....[104]....
        /*078c*/ 	.word	0x00009590
        /*0790*/ 	.word	0x00000002
        /*0794*/ 	.word	0x000000d0
        /*0798*/ 	.short	0x010a
        /*079a*/ 	.byte	0xff
	.zero		1


	//   ....[105]....
        /*079c*/ 	.word	0x000095f0
        /*07a0*/ 	.word	0x00000002
        /*07a4*/ 	.word	0x00000080
        /*07a8*/ 	.short	0x010a
        /*07aa*/ 	.byte	0xff
	.zero		1


	//   ....[106]....
        /*07ac*/ 	.word	0x00009640
        /*07b0*/ 	.word	0x00000002
        /*07b4*/ 	.word	0x00000070
        /*07b8*/ 	.short	0x010a
        /*07ba*/ 	.byte	0xff
	.zero		1


	//   ....[107]....
        /*07bc*/ 	.word	0x000096a0
        /*07c0*/ 	.word	0x00000000
        /*07c4*/ 	.word	0x00000080
        /*07c8*/ 	.short	0x010a
        /*07ca*/ 	.byte	0xff
	.zero		1


	//   ....[108]....
        /*07cc*/ 	.word	0x000096f0
        /*07d0*/ 	.word	0x00000000
        /*07d4*/ 	.word	0x00000070
        /*07d8*/ 	.short	0x010a
        /*07da*/ 	.byte	0xff
	.zero		1


	//   ....[109]....
        /*07dc*/ 	.word	0x00009760
        /*07e0*/ 	.word	0x00000002
        /*07e4*/ 	.word	0x000000b0
        /*07e8*/ 	.short	0x010a
        /*07ea*/ 	.byte	0xff
	.zero		1


	//   ....[110]....
        /*07ec*/ 	.word	0x000097c0
        /*07f0*/ 	.word	0x00000000
        /*07f4*/ 	.word	0x00000000
        /*07f8*/ 	.short	0x010a
        /*07fa*/ 	.byte	0xff
	.zero		1


	//   ....[111]....
        /*07fc*/ 	.word	0x00009820
        /*0800*/ 	.word	0x00000000
        /*0804*/ 	.word	0x00000000
        /*0808*/ 	.short	0x010a
        /*080a*/ 	.byte	0xff
	.zero		1


	//   ....[112]....
        /*080c*/ 	.word	0x00009880
        /*0810*/ 	.word	0x00000000
        /*0814*/ 	.word	0x00000000
        /*0818*/ 	.short	0x010a
        /*081a*/ 	.byte	0xff
	.zero		1


	//   ....[113]....
        /*081c*/ 	.word	0x000098e0
        /*0820*/ 	.word	0x00000000
        /*0824*/ 	.word	0x00000000
        /*0828*/ 	.short	0x010a
        /*082a*/ 	.byte	0xff
	.zero		1


	//   ....[114]....
        /*082c*/ 	.word	0x00009940
        /*0830*/ 	.word	0x00000000
        /*0834*/ 	.word	0x00000000
        /*0838*/ 	.short	0x010a
        /*083a*/ 	.byte	0xff
	.zero		1


	//   ....[115]....
        /*083c*/ 	.word	0x00009990
        /*0840*/ 	.word	0x00000008
        /*0844*/ 	.word	0x00000070
        /*0848*/ 	.short	0x010a
        /*084a*/ 	.byte	0xff
	.zero		1


	//   ....[116]....
        /*084c*/ 	.word	0x000099f0
        /*0850*/ 	.word	0x00000000
        /*0854*/ 	.word	0x00000068
        /*0858*/ 	.short	0x010a
        /*085a*/ 	.byte	0xff
	.zero		1


	//   ....[117]....
        /*085c*/ 	.word	0x00009a50
        /*0860*/ 	.word	0x00000000
        /*0864*/ 	.word	0x00000040
        /*0868*/ 	.short	0x010a
        /*086a*/ 	.byte	0xff
	.zero		1


	//   ....[118]....
        /*086c*/ 	.word	0x00009ab0
        /*0870*/ 	.word	0x00000000
        /*0874*/ 	.word	0x00000048
        /*0878*/ 	.short	0x010a
        /*087a*/ 	.byte	0xff
	.zero		1


	//   ....[119]....
        /*087c*/ 	.word	0x00009b10
        /*0880*/ 	.word	0x00000000
        /*0884*/ 	.word	0x00000050
        /*0888*/ 	.short	0x010a
        /*088a*/ 	.byte	0xff
	.zero		1


	//   ....[120]....
        /*088c*/ 	.word	0x00009b70
        /*0890*/ 	.word	0x00000000
        /*0894*/ 	.word	0x00000058
        /*0898*/ 	.short	0x010a
        /*089a*/ 	.byte	0xff
	.zero		1


	//   ....[121]....
        /*089c*/ 	.word	0x00009bd0
        /*08a0*/ 	.word	0x00000000
        /*08a4*/ 	.word	0x00000040
        /*08a8*/ 	.short	0x010a
        /*08aa*/ 	.byte	0xff
	.zero		1


	//   ....[122]....
        /*08ac*/ 	.word	0x00009c30
        /*08b0*/ 	.word	0x00000000
        /*08b4*/ 	.word	0x00000048
        /*08b8*/ 	.short	0x010a
        /*08ba*/ 	.byte	0xff
	.zero		1


	//   ....[123]....
        /*08bc*/ 	.word	0x00009c90
        /*08c0*/ 	.word	0x00000000
        /*08c4*/ 	.word	0x00000050
        /*08c8*/ 	.short	0x010a
        /*08ca*/ 	.byte	0xff
	.zero		1


	//   ....[124]....
        /*08cc*/ 	.word	0x00009ce0
        /*08d0*/ 	.word	0x00000003
        /*08d4*/ 	.word	0x00000070
        /*08d8*/ 	.short	0x010a
        /*08da*/ 	.byte	0xff
	.zero		1


	//   ....[125]....
        /*08dc*/ 	.word	0x00009d40
        /*08e0*/ 	.word	0x00000000
        /*08e4*/ 	.word	0x00000020
        /*08e8*/ 	.short	0x010a
        /*08ea*/ 	.byte	0xff
	.zero		1


	//   ....[126]....
        /*08ec*/ 	.word	0x00009d90
        /*08f0*/ 	.word	0x0000001a
        /*08f4*/ 	.word	0x00000090
        /*08f8*/ 	.short	0x010a
        /*08fa*/ 	.byte	0xff
	.zero		1


	//   ....[127]....
        /*08fc*/ 	.word	0x00009de0
        /*0900*/ 	.word	0x00000002
        /*0904*/ 	.word	0x00000020
        /*0908*/ 	.short	0x010a
        /*090a*/ 	.byte	0xff
	.zero		1


	//   ....[128]....
        /*090c*/ 	.word	0x00009e30
        /*0910*/ 	.word	0x00000000
        /*0914*/ 	.word	0x00000020
        /*0918*/ 	.short	0x010a
        /*091a*/ 	.byte	0xff
	.zero		1


	//   ....[129]....
        /*091c*/ 	.word	0x00009e80
        /*0920*/ 	.word	0x00000002
        /*0924*/ 	.word	0x00000020
        /*0928*/ 	.short	0x010a
        /*092a*/ 	.byte	0xff
	.zero		1


	//----- nvinfo : EIATTR_NUM_MBARRIERS
	.align		4
.L_47:
        /*092c*/ 	.byte	0x03, 0x38
        /*092e*/ 	.short	0x001e


	//----- nvinfo : EIATTR_EXIT_INSTR_OFFSETS
	.align		4
        /*0930*/ 	.byte	0x04, 0x1c
        /*0932*/ 	.short	(.L_49 - .L_48)


	//   ....[0]....
.L_48:
        /*0934*/ 	.word	0x00002dc0


	//   ....[1]....
        /*0938*/ 	.word	0x000032b0


	//   ....[2]....
        /*093c*/ 	.word	0x00003310


	//   ....[3]....
        /*0940*/ 	.word	0x00004740


	//   ....[4]....
        /*0944*/ 	.word	0x00005970


	//   ....[5]....
        /*0948*/ 	.word	0x000059b0


	//   ....[6]....
        /*094c*/ 	.word	0x000092a0


	//   ....[7]....
        /*0950*/ 	.word	0x00009320


	//   ....[8]....
        /*0954*/ 	.word	0x00009350


	//   ....[9]....
        /*0958*/ 	.word	0x000093c0


	//----- nvinfo : EIATTR_MAX_THREADS
	.align		4
.L_49:
        /*095c*/ 	.byte	0x04, 0x05
        /*095e*/ 	.short	(.L_51 - .L_50)
.L_50:
        /*0960*/ 	.word	0x00000100
        /*0964*/ 	.word	0x00000001
        /*0968*/ 	.word	0x00000001


	//----- nvinfo : EIATTR_CRS_STACK_SIZE
	.align		4
.L_51:
        /*096c*/ 	.byte	0x04, 0x1e
        /*096e*/ 	.short	(.L_53 - .L_52)
.L_52:
        /*0970*/ 	.word	0x00000000


	//----- nvinfo : EIATTR_CBANK_PARAM_SIZE
	.align		4
.L_53:
        /*0974*/ 	.byte	0x03, 0x19
        /*0976*/ 	.short	0x0800


	//----- nvinfo : EIATTR_PARAM_CBANK
	.align		4
        /*0978*/ 	.byte	0x04, 0x0a
        /*097a*/ 	.short	(.L_55 - .L_54)
	.align		4
.L_54:
        /*097c*/ 	.word	index@(.nv.constant0._ZN7cutlass13device_kernelINS_4gemm6kernel13GemmUniversalIN4cute5tupleIJiiiiEEENS1_10collective13CollectiveMmaINS1_35MainloopSm100TmaUmmaWarpSpecializedILi2ELi2ELi4ENS5_IJNS4_1CILi8EEENSA_ILi1EEESC_EEEEENS5_IJNSA_ILi64EEENSA_ILi128EEESG_EEENS_10tfloat32_tENS5_IJlSC_lEEESI_SJ_NS4_8TiledMMAINS4_8MMA_AtomIJNS4_17SM100_MMA_TF32_SSISI_SI_fLi64ELi128ELNS4_4UMMA5MajorE0ELSO_0ELNSN_7ScaleInE0ELSP_0EEEEEENS4_6LayoutINS5_IJSC_SC_SC_EEENS5_IJNSA_ILi0EEESU_SU_EEEEENS5_IJNS4_10UnderscoreESX_SX_EEEEENS4_13SM90_TMA_LOADENS4_14ComposedLayoutINS4_7SwizzleILi3ELi4ELi3EEENS4_18smem_ptr_flag_bitsILi32EEENSS_INS5_IJSB_NSA_ILi32EEEEEENS5_IJS16_SC_EEEEEEEvNS4_8identityENS4_23SM90_TMA_LOAD_MULTICASTES1A_vS1B_EENS_8epilogue10collective18CollectiveEpilogueINS1E_23Sm100TmaWarpSpecializedILi4ELi2ELi16ELb1ELb0EEEJSH_NS5_IJNSS_ISF_SC_EENSS_IS16_SC_EEEEESI_SJ_SI_SJ_NS1E_6fusion15FusionCallbacksIS1I_NS1M_17LinearCombinationISI_fSI_fLNS_15FloatRoundStyleE2EEESH_S1L_JEEENS4_5SM1004TMEM4LOAD26SM100_TMEM_LOAD_16dp128b8xES10_S1A_NS4_17SM75_U32x4_LDSM_NENS4_14SM90_TMA_STOREES1A_NS4_17SM90_U32x4_STSM_NENS4_39AutoVectorizingCopyWithAssumedAlignmentILi128EEEEEEvvEEEEvNT_6ParamsE)
        /*0980*/ 	.short	0x0380
        /*0982*/ 	.short	0x0800


	//----- nvinfo : EIATTR_SW_WAR
	.align		4
.L_55:
        /*0984*/ 	.byte	0x04, 0x36
        /*0986*/ 	.short	(.L_57 - .L_56)
.L_56:
        /*0988*/ 	.word	0x00000008
.L_57:


//--------------------- .nv.callgraph             --------------------------
	.section	.nv.callgraph,"",@"SHT_CUDA_CALLGRAPH"
	.align	4
	.sectionentsize	8
	.align		4
        /*0000*/ 	.word	0x00000000
	.align		4
        /*0004*/ 	.word	0xffffffff
	.align		4
        /*0008*/ 	.word	index@(_ZN7cutlass13device_kernelINS_4gemm6kernel13GemmUniversalIN4cute5tupleIJiiiiEEENS1_10collective13CollectiveMmaINS1_35MainloopSm100TmaUmmaWarpSpecializedILi2ELi2ELi4ENS5_IJNS4_1CILi8EEENSA_ILi1EEESC_EEEEENS5_IJNSA_ILi64EEENSA_ILi128EEESG_EEENS_10tfloat32_tENS5_IJlSC_lEEESI_SJ_NS4_8TiledMMAINS4_8MMA_AtomIJNS4_17SM100_MMA_TF32_SSISI_SI_fLi64ELi128ELNS4_4UMMA5MajorE0ELSO_0ELNSN_7ScaleInE0ELSP_0EEEEEENS4_6LayoutINS5_IJSC_SC_SC_EEENS5_IJNSA_ILi0EEESU_SU_EEEEENS5_IJNS4_10UnderscoreESX_SX_EEEEENS4_13SM90_TMA_LOADENS4_14ComposedLayoutINS4_7SwizzleILi3ELi4ELi3EEENS4_18smem_ptr_flag_bitsILi32EEENSS_INS5_IJSB_NSA_ILi32EEEEEENS5_IJS16_SC_EEEEEEEvNS4_8identityENS4_23SM90_TMA_LOAD_MULTICASTES1A_vS1B_EENS_8epilogue10collective18CollectiveEpilogueINS1E_23Sm100TmaWarpSpecializedILi4ELi2ELi16ELb1ELb0EEEJSH_NS5_IJNSS_ISF_SC_EENSS_IS16_SC_EEEEESI_SJ_SI_SJ_NS1E_6fusion15FusionCallbacksIS1I_NS1M_17LinearCombinationISI_fSI_fLNS_15FloatRoundStyleE2EEESH_S1L_JEEENS4_5SM1004TMEM4LOAD26SM100_TMEM_LOAD_16dp128b8xES10_S1A_NS4_17SM75_U32x4_LDSM_NENS4_14SM90_TMA_STOREES1A_NS4_17SM90_U32x4_STSM_NENS4_39AutoVectorizingCopyWithAssumedAlignmentILi128EEEEEEvvEEEEvNT_6ParamsE)
	.align		4
        /*000c*/ 	.word	index@(__assertfail)
	.align		4
        /*0010*/ 	.word	0x00000000
	.align		4
        /*0014*/ 	.word	0xfffffffe
	.align		4
        /*0018*/ 	.word	0x00000000
	.align		4
        /*001c*/ 	.word	0xfffffffd
	.align		4
        /*0020*/ 	.word	0x00000000
	.align		4
        /*0024*/ 	.word	0xfffffffc


//--------------------- .nv.constant4             --------------------------
	.section	.nv.constant4,"a",@progbits
	.align	8
	.align		8
.nv.constant4:
        /*0000*/ 	.dword	__assertfail
	.align		8
        /*0008*/ 	.dword	__unnamed_1
	.align		8
        /*0010*/ 	.dword	__unnamed_2
	.align		8
        /*0018*/ 	.dword	_ZN40_INTERNAL_09c6cc21_4_k_cu_0fdf8815_302834cuda3std3__45__cpo5beginE
	.align		8
        /*0020*/ 	.dword	_ZN40_INTERNAL_09c6cc21_4_k_cu_0fdf8815_302834cuda3std3__45__cpo3endE
	.align		8
        /*0028*/ 	.dword	_ZN40_INTERNAL_09c6cc21_4_k_cu_0fdf8815_302834cuda3std3__45__cpo6cbeginE
	.align		8
        /*0030*/ 	.dword	_ZN40_INTERNAL_09c6cc21_4_k_cu_0fdf8815_302834cuda3std3__45__cpo4cendE
	.align		8
        /*0038*/ 	.dword	_ZN40_INTERNAL_09c6cc21_4_k_cu_0fdf8815_302834cuda3std3__442_GLOBAL__N__09c6cc21_4_k_cu_0fdf8815_302836ignoreE
	.align		8
        /*0040*/ 	.dword	_ZN40_INTERNAL_09c6cc21_4_k_cu_0fdf8815_302834cuda3std3__419piecewise_constructE
	.align		8
        /*0048*/ 	.dword	_ZN40_INTERNAL_09c6cc21_4_k_cu_0fdf8815_302834cuda3std3__48in_placeE
	.align		8
        /*0050*/ 	.dword	_ZN40_INTERNAL_09c6cc21_4_k_cu_0fdf8815_302834cuda3std6ranges3__45__cpo4swapE
	.align		8
        /*0058*/ 	.dword	_ZN40_INTERNAL_09c6cc21_4_k_cu_0fdf8815_302834cuda3std6ranges3__45__cpo9iter_moveE
	.align		8
        /*0060*/ 	.dword	_ZN40_INTERNAL_09c6cc21_4_k_cu_0fdf8815_302834cute7productE
	.align		8
        /*0068*/ 	.dword	_ZN40_INTERNAL_09c6cc21_4_k_cu_0fdf8815_302834cute1_E
	.align		8
        /*0070*/ 	.dword	$str$25
	.align		8
        /*0078*/ 	.dword	$str$26
	.align		8
        /*0080*/ 	.dword	$str$27
	.align		8
        /*0088*/ 	.dword	$str$28


//--------------------- .text._ZN7cutlass13device_kernelINS_4gemm6kernel13GemmUniversalIN4cute5tupleIJiiiiEEENS1_10collective13CollectiveMmaINS1_35MainloopSm100TmaUmmaWarpSpecializedILi2ELi2ELi4ENS5_IJNS4_1CILi8EEENSA_ILi1EEESC_EEEEENS5_IJNSA_ILi64EEENSA_ILi128EEESG_EEENS_10tfloat32_tENS5_IJlSC_lEEESI_SJ_NS4_8TiledMMAINS4_8MMA_AtomIJNS4_17SM100_MMA_TF32_SSISI_SI_fLi64ELi128ELNS4_4UMMA5MajorE0ELSO_0ELNSN_7ScaleInE0ELSP_0EEEEEENS4_6LayoutINS5_IJSC_SC_SC_EEENS5_IJNSA_ILi0EEESU_SU_EEEEENS5_IJNS4_10UnderscoreESX_SX_EEEEENS4_13SM90_TMA_LOADENS4_14ComposedLayoutINS4_7SwizzleILi3ELi4ELi3EEENS4_18smem_ptr_flag_bitsILi32EEENSS_INS5_IJSB_NSA_ILi32EEEEEENS5_IJS16_SC_EEEEEEEvNS4_8identityENS4_23SM90_TMA_LOAD_MULTICASTES1A_vS1B_EENS_8epilogue10collective18CollectiveEpilogueINS1E_23Sm100TmaWarpSpecializedILi4ELi2ELi16ELb1ELb0EEEJSH_NS5_IJNSS_ISF_SC_EENSS_IS16_SC_EEEEESI_SJ_SI_SJ_NS1E_6fusion15FusionCallbacksIS1I_NS1M_17LinearCombinationISI_fSI_fLNS_15FloatRoundStyleE2EEESH_S1L_JEEENS4_5SM1004TMEM4LOAD26SM100_TMEM_LOAD_16dp128b8xES10_S1A_NS4_17SM75_U32x4_LDSM_NENS4_14SM90_TMA_STOREES1A_NS4_17SM90_U32x4_STSM_NENS4_39AutoVectorizingCopyWithAssumedAlignmentILi128EEEEEEvvEEEEvNT_6ParamsE --------------------------
	.section	.text._ZN7cutlass13device_kernelINS_4gemm6kernel13GemmUniversalIN4cute5tupleIJiiiiEEENS1_10collective13CollectiveMmaINS1_35MainloopSm100TmaUmmaWarpSpecializedILi2ELi2ELi4ENS5_IJNS4_1CILi8EEENSA_ILi1EEESC_EEEEENS5_IJNSA_ILi64EEENSA_ILi128EEESG_EEENS_10tfloat32_tENS5_IJlSC_lEEESI_SJ_NS4_8TiledMMAINS4_8MMA_AtomIJNS4_17SM100_MMA_TF32_SSISI_SI_fLi64ELi128ELNS4_4UMMA5MajorE0ELSO_0ELNSN_7ScaleInE0ELSP_0EEEEEENS4_6LayoutINS5_IJSC_SC_SC_EEENS5_IJNSA_ILi0EEESU_SU_EEEEENS5_IJNS4_10UnderscoreESX_SX_EEEEENS4_13SM90_TMA_LOADENS4_14ComposedLayoutINS4_7SwizzleILi3ELi4ELi3EEENS4_18smem_ptr_flag_bitsILi32EEENSS_INS5_IJSB_NSA_ILi32EEEEEENS5_IJS16_SC_EEEEEEEvNS4_8identityENS4_23SM90_TMA_LOAD_MULTICASTES1A_vS1B_EENS_8epilogue10collective18CollectiveEpilogueINS1E_23Sm100TmaWarpSpecializedILi4ELi2ELi16ELb1ELb0EEEJSH_NS5_IJNSS_ISF_SC_EENSS_IS16_SC_EEEEESI_SJ_SI_SJ_NS1E_6fusion15FusionCallbacksIS1I_NS1M_17LinearCombinationISI_fSI_fLNS_15FloatRoundStyleE2EEESH_S1L_JEEENS4_5SM1004TMEM4LOAD26SM100_TMEM_LOAD_16dp128b8xES10_S1A_NS4_17SM75_U32x4_LDSM_NENS4_14SM90_TMA_STOREES1A_NS4_17SM90_U32x4_STSM_NENS4_39AutoVectorizingCopyWithAssumedAlignmentILi128EEEEEEvvEEEEvNT_6ParamsE,"ax",@progbits
	.align	128
.text._ZN7cutlass13device_kernelINS_4gemm6kernel13GemmUniversalIN4cute5tupleIJiiiiEEENS1_10collective13CollectiveMmaINS1_35MainloopSm100TmaUmmaWarpSpecializedILi2ELi2ELi4ENS5_IJNS4_1CILi8EEENSA_ILi1EEESC_EEEEENS5_IJNSA_ILi64EEENSA_ILi128EEESG_EEENS_10tfloat32_tENS5_IJlSC_lEEESI_SJ_NS4_8TiledMMAINS4_8MMA_AtomIJNS4_17SM100_MMA_TF32_SSISI_SI_fLi64ELi128ELNS4_4UMMA5MajorE0ELSO_0ELNSN_7ScaleInE0ELSP_0EEEEEENS4_6LayoutINS5_IJSC_SC_SC_EEENS5_IJNSA_ILi0EEESU_SU_EEEEENS5_IJNS4_10UnderscoreESX_SX_EEEEENS4_13SM90_TMA_LOADENS4_14ComposedLayoutINS4_7SwizzleILi3ELi4ELi3EEENS4_18smem_ptr_flag_bitsILi32EEENSS_INS5_IJSB_NSA_ILi32EEEEEENS5_IJS16_SC_EEEEEEEvNS4_8identityENS4_23SM90_TMA_LOAD_MULTICASTES1A_vS1B_EENS_8epilogue10collective18CollectiveEpilogueINS1E_23Sm100TmaWarpSpecializedILi4ELi2ELi16ELb1ELb0EEEJSH_NS5_IJNSS_ISF_SC_EENSS_IS16_SC_EEEEESI_SJ_SI_SJ_NS1E_6fusion15FusionCallbacksIS1I_NS1M_17LinearCombinationISI_fSI_fLNS_15FloatRoundStyleE2EEESH_S1L_JEEENS4_5SM1004TMEM4LOAD26SM100_TMEM_LOAD_16dp128b8xES10_S1A_NS4_17SM75_U32x4_LDSM_NENS4_14SM90_TMA_STOREES1A_NS4_17SM90_U32x4_STSM_NENS4_39AutoVectorizingCopyWithAssumedAlignmentILi128EEEEEEvvEEEEvNT_6ParamsE:
        .type           _ZN7cutlass13device_kernelINS_4gemm6kernel13GemmUniversalIN4cute5tupleIJiiiiEEENS1_10collective13CollectiveMmaINS1_35MainloopSm100TmaUmmaWarpSpecializedILi2ELi2ELi4ENS5_IJNS4_1CILi8EEENSA_ILi1EEESC_EEEEENS5_IJNSA_ILi64EEENSA_ILi128EEESG_EEENS_10tfloat32_tENS5_IJlSC_lEEESI_SJ_NS4_8TiledMMAINS4_8MMA_AtomIJNS4_17SM100_MMA_TF32_SSISI_SI_fLi64ELi128ELNS4_4UMMA5MajorE0ELSO_0ELNSN_7ScaleInE0ELSP_0EEEEEENS4_6LayoutINS5_IJSC_SC_SC_EEENS5_IJNSA_ILi0EEESU_SU_EEEEENS5_IJNS4_10UnderscoreESX_SX_EEEEENS4_13SM90_TMA_LOADENS4_14ComposedLayoutINS4_7SwizzleILi3ELi4ELi3EEENS4_18smem_ptr_flag_bitsILi32EEENSS_INS5_IJSB_NSA_ILi32EEEEEENS5_IJS16_SC_EEEEEEEvNS4_8identityENS4_23SM90_TMA_LOAD_MULTICASTES1A_vS1B_EENS_8epilogue10collective18CollectiveEpilogueINS1E_23Sm100TmaWarpSpecializedILi4ELi2ELi16ELb1ELb0EEEJSH_NS5_IJNSS_ISF_SC_EENSS_IS16_SC_EEEEESI_SJ_SI_SJ_NS1E_6fusion15FusionCallbacksIS1I_NS1M_17LinearCombinationISI_fSI_fLNS_15FloatRoundStyleE2EEESH_S1L_JEEENS4_5SM1004TMEM4LOAD26SM100_TMEM_LOAD_16dp128b8xES10_S1A_NS4_17SM75_U32x4_LDSM_NENS4_14SM90_TMA_STOREES1A_NS4_17SM90_U32x4_STSM_NENS4_39AutoVectorizingCopyWithAssumedAlignmentILi128EEEEEEvvEEEEvNT_6ParamsE,@function
        .size           _ZN7cutlass13device_kernelINS_4gemm6kernel13GemmUniversalIN4cute5tupleIJiiiiEEENS1_10collective13CollectiveMmaINS1_35MainloopSm100TmaUmmaWarpSpecializedILi2ELi2ELi4ENS5_IJNS4_1CILi8EEENSA_ILi1EEESC_EEEEENS5_IJNSA_ILi64EEENSA_ILi128EEESG_EEENS_10tfloat32_tENS5_IJlSC_lEEESI_SJ_NS4_8TiledMMAINS4_8MMA_AtomIJNS4_17SM100_MMA_TF32_SSISI_SI_fLi64ELi128ELNS4_4UMMA5MajorE0ELSO_0ELNSN_7ScaleInE0ELSP_0EEEEEENS4_6LayoutINS5_IJSC_SC_SC_EEENS5_IJNSA_ILi0EEESU_SU_EEEEENS5_IJNS4_10UnderscoreESX_SX_EEEEENS4_13SM90_TMA_LOADENS4_14ComposedLayoutINS4_7SwizzleILi3ELi4ELi3EEENS4_18smem_ptr_flag_bitsILi32EEENSS_INS5_IJSB_NSA_ILi32EEEEEENS5_IJS16_SC_EEEEEEEvNS4_8identityENS4_23SM90_TMA_LOAD_MULTICASTES1A_vS1B_EENS_8epilogue10collective18CollectiveEpilogueINS1E_23Sm100TmaWarpSpecializedILi4ELi2ELi16ELb1ELb0EEEJSH_NS5_IJNSS_ISF_SC_EENSS_IS16_SC_EEEEESI_SJ_SI_SJ_NS1E_6fusion15FusionCallbacksIS1I_NS1M_17LinearCombinationISI_fSI_fLNS_15FloatRoundStyleE2EEESH_S1L_JEEENS4_5SM1004TMEM4LOAD26SM100_TMEM_LOAD_16dp128b8xES10_S1A_NS4_17SM75_U32x4_LDSM_NENS4_14SM90_TMA_STOREES1A_NS4_17SM90_U32x4_STSM_NENS4_39AutoVectorizingCopyWithAssumedAlignmentILi128EEEEEEvvEEEEvNT_6ParamsE,(.L_x_181 - _ZN7cutlass13device_kernelINS_4gemm6kernel13GemmUniversalIN4cute5tupleIJiiiiEEENS1_10collective13CollectiveMmaINS1_35MainloopSm100TmaUmmaWarpSpecializedILi2ELi2ELi4ENS5_IJNS4_1CILi8EEENSA_ILi1EEESC_EEEEENS5_IJNSA_ILi64EEENSA_ILi128EEESG_EEENS_10tfloat32_tENS5_IJlSC_lEEESI_SJ_NS4_8TiledMMAINS4_8MMA_AtomIJNS4_17SM100_MMA_TF32_SSISI_SI_fLi64ELi128ELNS4_4UMMA5MajorE0ELSO_0ELNSN_7ScaleInE0ELSP_0EEEEEENS4_6LayoutINS5_IJSC_SC_SC_EEENS5_IJNSA_ILi0EEESU_SU_EEEEENS5_IJNS4_10UnderscoreESX_SX_EEEEENS4_13SM90_TMA_LOADENS4_14ComposedLayoutINS4_7SwizzleILi3ELi4ELi3EEENS4_18smem_ptr_flag_bitsILi32EEENSS_INS5_IJSB_NSA_ILi32EEEEEENS5_IJS16_SC_EEEEEEEvNS4_8identityENS4_23SM90_TMA_LOAD_MULTICASTES1A_vS1B_EENS_8epilogue10collective18CollectiveEpilogueINS1E_23Sm100TmaWarpSpecializedILi4ELi2ELi16ELb1ELb0EEEJSH_NS5_IJNSS_ISF_SC_EENSS_IS16_SC_EEEEESI_SJ_SI_SJ_NS1E_6fusion15FusionCallbacksIS1I_NS1M_17LinearCombinationISI_fSI_fLNS_15FloatRoundStyleE2EEESH_S1L_JEEENS4_5SM1004TMEM4LOAD26SM100_TMEM_LOAD_16dp128b8xES10_S1A_NS4_17SM75_U32x4_LDSM_NENS4_14SM90_TMA_STOREES1A_NS4_17SM90_U32x4_STSM_NENS4_39AutoVectorizingCopyWithAssumedAlignmentILi128EEEEEEvvEEEEvNT_6ParamsE)
        .other          _ZN7cutlass13device_kernelINS_4gemm6kernel13GemmUniversalIN4cute5tupleIJiiiiEEENS1_10collective13CollectiveMmaINS1_35MainloopSm100TmaUmmaWarpSpecializedILi2ELi2ELi4ENS5_IJNS4_1CILi8EEENSA_ILi1EEESC_EEEEENS5_IJNSA_ILi64EEENSA_ILi128EEESG_EEENS_10tfloat32_tENS5_IJlSC_lEEESI_SJ_NS4_8TiledMMAINS4_8MMA_AtomIJNS4_17SM100_MMA_TF32_SSISI_SI_fLi64ELi128ELNS4_4UMMA5MajorE0ELSO_0ELNSN_7ScaleInE0ELSP_0EEEEEENS4_6LayoutINS5_IJSC_SC_SC_EEENS5_IJNSA_ILi0EEESU_SU_EEEEENS5_IJNS4_10UnderscoreESX_SX_EEEEENS4_13SM90_TMA_LOADENS4_14ComposedLayoutINS4_7SwizzleILi3ELi4ELi3EEENS4_18smem_ptr_flag_bitsILi32EEENSS_INS5_IJSB_NSA_ILi32EEEEEENS5_IJS16_SC_EEEEEEEvNS4_8identityENS4_23SM90_TMA_LOAD_MULTICASTES1A_vS1B_EENS_8epilogue10collective18CollectiveEpilogueINS1E_23Sm100TmaWarpSpecializedILi4ELi2ELi16ELb1ELb0EEEJSH_NS5_IJNSS_ISF_SC_EENSS_IS16_SC_EEEEESI_SJ_SI_SJ_NS1E_6fusion15FusionCallbacksIS1I_NS1M_17LinearCombinationISI_fSI_fLNS_15FloatRoundStyleE2EEESH_S1L_JEEENS4_5SM1004TMEM4LOAD26SM100_TMEM_LOAD_16dp128b8xES10_S1A_NS4_17SM75_U32x4_LDSM_NENS4_14SM90_TMA_STOREES1A_NS4_17SM90_U32x4_STSM_NENS4_39AutoVectorizingCopyWithAssumedAlignmentILi128EEEEEEvvEEEEvNT_6ParamsE,@"STO_CUDA_ENTRY STV_DEFAULT"
_ZN7cutlass13device_kernelINS_4gemm6kernel13GemmUniversalIN4cute5tupleIJiiiiEEENS1_10collective13CollectiveMmaINS1_35MainloopSm100TmaUmmaWarpSpecializedILi2ELi2ELi4ENS5_IJNS4_1CILi8EEENSA_ILi1EEESC_EEEEENS5_IJNSA_ILi64EEENSA_ILi128EEESG_EEENS_10tfloat32_tENS5_IJlSC_lEEESI_SJ_NS4_8TiledMMAINS4_8MMA_AtomIJNS4_17SM100_MMA_TF32_SSISI_SI_fLi64ELi128ELNS4_4UMMA5MajorE0ELSO_0ELNSN_7ScaleInE0ELSP_0EEEEEENS4_6LayoutINS5_IJSC_SC_SC_EEENS5_IJNSA_ILi0EEESU_SU_EEEEENS5_IJNS4_10UnderscoreESX_SX_EEEEENS4_13SM90_TMA_LOADENS4_14ComposedLayoutINS4_7SwizzleILi3ELi4ELi3EEENS4_18smem_ptr_flag_bitsILi32EEENSS_INS5_IJSB_NSA_ILi32EEEEEENS5_IJS16_SC_EEEEEEEvNS4_8identityENS4_23SM90_TMA_LOAD_MULTICASTES1A_vS1B_EENS_8epilogue10collective18CollectiveEpilogueINS1E_23Sm100TmaWarpSpecializedILi4ELi2ELi16ELb1ELb0EEEJSH_NS5_IJNSS_ISF_SC_EENSS_IS16_SC_EEEEESI_SJ_SI_SJ_NS1E_6fusion15FusionCallbacksIS1I_NS1M_17LinearCombinationISI_fSI_fLNS_15FloatRoundStyleE2EEESH_S1L_JEEENS4_5SM1004TMEM4LOAD26SM100_TMEM_LOAD_16dp128b8xES10_S1A_NS4_17SM75_U32x4_LDSM_NENS4_14SM90_TMA_STOREES1A_NS4_17SM90_U32x4_STSM_NENS4_39AutoVectorizingCopyWithAssumedAlignmentILi128EEEEEEvvEEEEvNT_6ParamsE:
[----:B------:R-:W1:Y:S01]  /*0000*/  LDC R1, c[0x0][0x37c] ;  /* 0x0000df00ff017b82 */ /* 0x000e620000000800 */
[----:B------:R-:W2:Y:S01]  /*0010*/  S2R R65, SR_TID.X ;  /* 0x0000000000417919 */ /* 0x000ea20000002100 */
[----:B------:R-:W3:Y:S01]  /*0020*/  LDCU.64 UR8, c[0x0][0x890] ;  /* 0x00011200ff0877ac */ /* 0x000ee20008000a00 */
[----:B------:R-:W-:Y:S02]  /*0030*/  PRMT R53, RZ, 0x7610, R53 ;  /* 0x00007610ff357816 */ /* 0x000fe40000000035 */
[----:B------:R-:W-:Y:S01]  /*0040*/  ELECT P4, URZ, PT ;  /* 0x0000000000ff782f */ /* 0x000fe20003880000 */
[----:B---3--:R-:W-:-:S04]  /*0050*/  UISETP.NE.U32.AND UP0, UPT, UR8, URZ, UPT ;  /* 0x000000ff0800728c */ /* 0x008fc8000bf05070 */
[----:B------:R-:W-:Y:S01]  /*0060*/  UISETP.NE.AND.EX UP0, UPT, UR9, URZ, UPT, UP0 ;  /* 0x000000ff0900728c */ /* 0x000fe2000bf05300 */
[----:B--2---:R-:W-:-:S05]  /*0070*/  SHF.R.U32.HI R54, RZ, 0x5, R65 ;  /* 0x00000005ff367819 */ /* 0x004fca0000011641 */
[----:B------:R-:W2:Y:S02]  /*0080*/  SHFL.IDX PT, R0, R54, RZ, 0x1f ;  /* 0x00001fff36007589 */ /* 0x000ea400000e0000 */
[----:B--2---:R-:W-:Y:S01]  /*0090*/  R2UR UR18, R0 ;  /* 0x00000000001272ca */ /* 0x004fe200000e0000 */
[----:B-1----:R-:W-:-:S14]  /*00a0*/  BRA.U UP0, `(.L_x_0) ;  /* 0x0000000100307547 */ /* 0x002fdc000b800000 */
[----:B------:R-:W1:Y:S02]  /*00b0*/  LDCU.64 UR4, c[0x0][0x888] ;  /* 0x00011100ff0477ac */ /* 0x000e640008000a00 */
[----:B-1----:R-:W-:-:S04]  /*00c0*/  UISETP.NE.U32.AND UP0, UPT, UR4, URZ, UPT ;  /* 0x000000ff0400728c */ /* 0x002fc8000bf05070 */
[----:B------:R-:W-:-:S09]  /*00d0*/  UISETP.NE.AND.EX UP0, UPT, UR5, URZ, UPT, UP0 ;  /* 0x000000ff0500728c */ /* 0x000fd2000bf05300 */
[----:B------:R-:W-:Y:S05]  /*00e0*/  BRA.U !UP0, `(.L_x_1) ;  /* 0x0000000108147547 */ /* 0x000fea000b800000 */
[----:B------:R-:W1:Y:S01]  /*00f0*/  LDC.64 R2, c[0x0][0x888] ;  /* 0x00022200ff027b82 */ /* 0x000e620000000a00 */
[----:B------:R-:W1:Y:S02]  /*0100*/  LDCU.64 UR4, c[0x0][0x358] ;  /* 0x00006b00ff0477ac */ /* 0x000e640008000a00 */
[----:B-1----:R1:W5:Y:S01]  /*0110*/  LDG.E R27, desc[UR4][R2.64] ;  /* 0x00000004021b7981 */ /* 0x002362000c1e1900 */
[----:B------:R-:W-:Y:S01]  /*0120*/  HFMA2 R53, -RZ, RZ, 0, 5.9604644775390625e-08 ;  /* 0x00000001ff357431 */ /* 0x000fe200000001ff */
[----:B------:R-:W-:Y:S05]  /*0130*/  BRA `(.L_x_0) ;  /* 0x00000000000c7947 */ /* 0x000fea0003800000 */
.L_x_1:
[----:B------:R-:W1:Y:S01]  /*0140*/  LDCU UR4, c[0x0][0x880] ;  /* 0x00011000ff0477ac */ /* 0x000e620008000800 */
[----:B------:R-:W-:Y:S01]  /*0150*/  HFMA2 R53, -RZ, RZ, 0, 5.9604644775390625e-08 ;  /* 0x00000001ff357431 */ /* 0x000fe200000001ff */
[----:B-1----:R-:W-:-:S07]  /*0160*/  MOV R27, UR4 ;  /* 0x00000004001b7c02 */ /* 0x002fce0008000f00 */
.L_x_0:
[----:B------:R-:W2:Y:S02]  /*0170*/  LDCU.64 UR4, c[0x0][0x8b0] ;  /* 0x00011600ff0477ac */ /* 0x000ea40008000a00 */
[----:B--2---:R-:W-:-:S04]  /*0180*/  UISETP.NE.U32.AND UP0, UPT, UR4, URZ, UPT ;  /* 0x000000ff0400728c */ /* 0x004fc8000bf05070 */
[----:B------:R-:W-:-:S09]  /*0190*/  UISETP.NE.AND.EX UP0, UPT, UR5, URZ, UPT, UP0 ;  /* 0x000000ff0500728c */ /* 0x000fd2000bf05300 */
[----:B------:R-:W-:Y:S05]  /*01a0*/  BRA.U UP0, `(.L_x_2) ;  /* 0x0000000100287547 */ /* 0x000fea000b800000 */
[----:B------:R-:W2:Y:S02]  /*01b0*/  LDCU.64 UR4, c[0x0][0x8a8] ;  /* 0x00011500ff0477ac */ /* 0x000ea40008000a00 */
[----:B--2---:R-:W-:-:S04]  /*01c0*/  UISETP.NE.U32.AND UP0, UPT, UR4, URZ, UPT ;  /* 0x000000ff0400728c */ /* 0x004fc8000bf05070 */
[----:B------:R-:W-:-:S09]  /*01d0*/  UISETP.NE.AND.EX UP0, UPT, UR5, URZ, UPT, UP0 ;  /* 0x000000ff0500728c */ /* 0x000fd2000bf05300 */
[----:B------:R-:W-:Y:S05]  /*01e0*/  BRA.U !UP0, `(.L_x_3) ;  /* 0x0000000108107547 */ /* 0x000fea000b800000 */
[----:B------:R-:W2:Y:S01]  /*01f0*/  LDC.64 R24, c[0x0][0x8a8] ;  /* 0x00022a00ff187b82 */ /* 0x000ea20000000a00 */
[----:B------:R-:W2:Y:S02]  /*0200*/  LDCU.64 UR4, c[0x0][0x358] ;  /* 0x00006b00ff0477ac */ /* 0x000ea40008000a00 */
[----:B--2---:R2:W5:Y:S01]  /*0210*/  LDG.E R24, desc[UR4][R24.64] ;  /* 0x0000000418187981 */ /* 0x004562000c1e1900 */
[----:B------:R-:W-:Y:S05]  /*0220*/  BRA `(.L_x_2) ;  /* 0x0000000000087947 */ /* 0x000fea0003800000 */
.L_x_3:
[----:B------:R-:W2:Y:S02]  /*0230*/  LDCU UR4, c[0x0][0x8a0] ;  /* 0x00011400ff0477ac */ /* 0x000ea40008000800 */
[----:B--2---:R-:W-:Y:S02]  /*0240*/  MOV R24, UR4 ;  /* 0x0000000400187c02 */ /* 0x004fe40008000f00 */
.L_x_2:
[----:B------:R-:W-:Y:S01]  /*0250*/  IMAD.U32 R0, RZ, RZ, UR18 ;  /* 0x00000012ff007e24 */ /* 0x000fe2000f8e00ff */
[----:B------:R-:W-:Y:S04]  /*0260*/  BSSY.RECONVERGENT B0, `(.L_x_4) ;  /* 0x000000c000007945 */ /* 0x000fe80003800200 */
[C---:B------:R-:W-:Y:S02]  /*0270*/  ISETP.NE.OR P1, PT, R0.reuse, 0x1, !P4 ;  /* 0x000000010000780c */ /* 0x040fe40006725670 */
[----:B------:R-:W-:-:S11]  /*0280*/  ISETP.NE.OR P0, PT, R0, 0x3, !P4 ;  /* 0x000000030000780c */ /* 0x000fd60006705670 */
[----:B------:R-:W-:Y:S05]  /*0290*/  @P1 BRA `(.L_x_5) ;  /* 0x0000000000201947 */ /* 0x000fea0003800000 */
[----:B------:R-:W3:Y:S02]  /*02a0*/  LDCU.64 UR4, c[0x0][0x348] ;  /* 0x00006900ff0477ac */ /* 0x000ee40008000a00 */
[----:B---3--:R-:W-:Y:S02]  /*02b0*/  UIADD3 UR6, UP1, UPT, UR4, 0x80, URZ ;  /* 0x0000008004067890 */ /* 0x008fe4000ff3e0ff */
[----:B------:R-:W-:Y:S02]  /*02c0*/  UIADD3 UR4, UP0, UPT, UR4, 0x180, URZ ;  /* 0x0000018004047890 */ /* 0x000fe4000ff1e0ff */
[----:B------:R-:W-:Y:S02]  /*02d0*/  UIADD3.X UR7, UPT, UPT, URZ, UR5, URZ, UP1, !UPT ;  /* 0x00000005ff077290 */ /* 0x000fe40008ffe4ff */
[----:B------:R-:W-:-:S07]  /*02e0*/  UIADD3.X UR5, UPT, UPT, URZ, UR5, URZ, UP0, !UPT ;  /* 0x00000005ff057290 */ /* 0x000fce00087fe4ff */
[----:B------:R3:W-:Y:S02]  /*02f0*/  UTMACCTL.PF [UR6] ;  /* 0x00000000060079b9 */ /* 0x0007e40008040000 */
[----:B------:R3:W-:Y:S02]  /*0300*/  UTMACCTL.PF [UR4] ;  /* 0x00000000040079b9 */ /* 0x0007e40008040000 */
[----:B---3--:R-:W-:Y:S01]  /*0310*/  NOP ;  /* 0x0000000000007918 */ /* 0x008fe20000000000 */
.L_x_5:
[----:B------:R-:W-:Y:S05]  /*0320*/  BSYNC.RECONVERGENT B0 ;  /* 0x0000000000007941 */ /* 0x000fea0003800200 */
.L_x_4:
[----:B------:R-:W-:Y:S04]  /*0330*/  BSSY.RECONVERGENT B0, `(.L_x_6) ;  /* 0x000000a000007945 */ /* 0x000fe80003800200 */
        /* <DEDUP_REMOVED lines=9> */
.L_x_7:
[----:B------:R-:W-:Y:S05]  /*03d0*/  BSYNC.RECONVERGENT B0 ;  /* 0x0000000000007941 */ /* 0x000fea0003800200 */
.L_x_6:
[----:B------:R-:W3:Y:S01]  /*03e0*/  LDCU.64 UR4, c[0x0][0x888] ;  /* 0x00011100ff0477ac */ /* 0x000ee20008000a00 */
[----:B------:R-:W-:Y:S02]  /*03f0*/  UISETP.EQ.U32.AND UP2, UPT, UR8, URZ, UPT ;  /* 0x000000ff0800728c */ /* 0x000fe4000bf42070 */
[----:B------:R-:W-:Y:S02]  /*0400*/  UPLOP3.LUT UP3, UPT, UPT, UPT, UPT, 0x80, 0x8 ;  /* 0x000000000008789c */ /* 0x000fe40003f6f070 */
[----:B---3--:R-:W-:-:S04]  /*0410*/  UISETP.NE.U32.AND UP0, UPT, UR4, URZ, UPT ;  /* 0x000000ff0400728c */ /* 0x008fc8000bf05070 */
[----:B------:R-:W-:-:S04]  /*0420*/  UISETP.NE.AND.EX UP1, UPT, UR5, URZ, UPT, UP0 ;  /* 0x000000ff0500728c */ /* 0x000fc8000bf25300 */
[----:B------:R-:W-:-:S04]  /*0430*/  UISETP.EQ.OR.EX UP4, UPT, UR9, URZ, !UP1, UP2 ;  /* 0x000000ff0900728c */ /* 0x000fc8000cf82720 */
[----:B------:R-:W-:-:S05]  /*0440*/  UP2UR UR63, UPR, URZ, 0x10 ;  /* 0x00000010ff3f7883 */ /* 0x000fca0008000000 */
[----:B------:R-:W-:Y:S07]  /*0450*/  BRA.U !UP4, `(.L_x_8) ;  /* 0x000000010c207547 */ /* 0x000fee000b800000 */
[----:B------:R-:W-:Y:S01]  /*0460*/  UISETP.NE.U32.AND UP2, UPT, UR8, URZ, UPT ;  /* 0x000000ff0800728c */ /* 0x000fe2000bf45070 */
[----:B-----5:R-:W-:Y:S01]  /*0470*/  FSETP.NEU.AND P0, PT, R27, RZ, PT ;  /* 0x000000ff1b00720b */ /* 0x020fe20003f0d000 */
[----:B------:R-:W-:Y:S02]  /*0480*/  USEL UR4, URZ, 0xffffffff, UP1 ;  /* 0xffffffffff047887 */ /* 0x000fe40008800000 */
[----:B------:R-:W-:-:S10]  /*0490*/  UISETP.NE.AND.EX UP2, UPT, UR9, URZ, UPT, UP2 ;  /* 0x000000ff0900728c */ /* 0x000fd4000bf45320 */
[----:B------:R-:W-:Y:S01]  /*04a0*/  VOTEU.ANY UP0, P0 ;  /* 0x0000000000ff7886 */ /* 0x000fe20000000100 */
[----:B------:R-:W-:-:S04]  /*04b0*/  @!UP2 USEL UR4, URZ, 0xffffffff, UP0 ;  /* 0xffffffffff04a887 */ /* 0x000fc80008000000 */
[----:B------:R-:W-:-:S04]  /*04c0*/  ULOP3.LUT UR4, UR4, 0x1, URZ, 0xc0, !UPT ;  /* 0x0000000104047892 */ /* 0x000fc8000f8ec0ff */
[----:B------:R-:W-:-:S11]  /*04d0*/  UISETP.NE.U32.AND UP3, UPT, UR4, 0x1, UPT ;  /* 0x000000010400788c */ /* 0x000fd6000bf65070 */
.L_x_8:
[----:B-1----:R-:W1:Y:S01]  /*04e0*/  SHFL.IDX PT, R2, R54, RZ, 0x1f ;  /* 0x00001fff36027589 */ /* 0x002e6200000e0000 */
[----:B------:R-:W-:Y:S01]  /*04f0*/  UISETP.NE.AND UP6, UPT, UR18, 0x2, UPT ;  /* 0x000000021200788c */ /* 0x000fe2000bfc5270 */
[----:B-1----:R-:W-:-:S13]  /*0500*/  ISETP.NE.AND P0, PT, R2, RZ, PT ;  /* 0x000000ff0200720c */ /* 0x002fda0003f05270 */
[----:B------:R-:W-:Y:S05]  /*0510*/  @P0 BRA `(.L_x_9) ;  /* 0x0000000000480947 */ /* 0x000fea0003800000 */
[----:B------:R-:W1:Y:S01]  /*0520*/  S2UR UR4, SR_CgaCtaId ;  /* 0x00000000000479c3 */ /* 0x000e620000008800 */
[----:B------:R-:W-:Y:S01]  /*0530*/  UMOV UR5, 0x400 ;  /* 0x0000040000057882 */ /* 0x000fe20000000000 */
[----:B------:R-:W-:Y:S01]  /*0540*/  UMOV UR8, 0x1 ;  /* 0x0000000100087882 */ /* 0x000fe20000000000 */
[----:B------:R-:W-:Y:S01]  /*0550*/  UMOV UR6, 0x8 ;  /* 0x0000000800067882 */ /* 0x000fe20000000000 */
[----:B------:R-:W-:-:S04]  /*0560*/  UIADD3 UR8, UPT, UPT, -UR8, 0x100000, URZ ;  /* 0x0010000008087890 */ /* 0x000fc8000fffe1ff */
[----:B------:R-:W-:Y:S02]  /*0570*/  USHF.L.U32 UR9, UR8, 0xb, URZ ;  /* 0x0000000b08097899 */ /* 0x000fe400080006ff */
[----:B------:R-:W-:Y:S02]  /*0580*/  USHF.L.U32 UR8, UR8, 0x1, URZ ;  /* 0x0000000108087899 */ /* 0x000fe400080006ff */
[----:B------:R-:W-:-:S04]  /*0590*/  UIADD3 UR6, UPT, UPT, -UR6, 0x100000, URZ ;  /* 0x0010000006067890 */ /* 0x000fc8000fffe1ff */
[----:B------:R-:W-:Y:S02]  /*05a0*/  USHF.L.U32 UR7, UR6, 0xb, URZ ;  /* 0x0000000b06077899 */ /* 0x000fe400080006ff */
[----:B------:R-:W-:Y:S01]  /*05b0*/  USHF.L.U32 UR6, UR6, 0x1, URZ ;  /* 0x0000000106067899 */ /* 0x000fe200080006ff */
[----:B------:R-:W-:Y:S01]  /*05c0*/  ELECT P0, URZ, PT ;  /* 0x0000000000ff782f */ /* 0x000fe20003800000 */
[----:B-1----:R-:W-:Y:S01]  /*05d0*/  ULEA UR4, UR4, UR5, 0x18 ;  /* 0x0000000504047291 */ /* 0x002fe2000f8ec0ff */
[----:B------:R-:W1:Y:S11]  /*05e0*/  FENCE.VIEW.ASYNC.S ;  /* 0x00000000000073c6 */ /* 0x000e760000000000 */
[----:B-1----:R1:W3:Y:S01]  /*05f0*/  SYNCS.EXCH.64 URZ, [UR4], UR8 ;  /* 0x0000000804ff75b2 */ /* 0x0022e20008000100 */
[----:B------:R1:W4:Y:S01]  /*0600*/  SYNCS.EXCH.64 URZ, [UR4+0x10], UR6 ;  /* 0x0000100604ff75b2 */ /* 0x0003220008000100 */
[----:B------:R1:W1:Y:S01]  /*0610*/  SYNCS.EXCH.64 URZ, [UR4+0x8], UR8 ;  /* 0x0000080804ff75b2 */ /* 0x0002620008000100 */
[----:B------:R1:W1:Y:S01]  /*0620*/  SYNCS.EXCH.64 URZ, [UR4+0x18], UR6 ;  /* 0x0000180604ff75b2 */ /* 0x0002620008000100 */
[----:B------:R-:W-:Y:S01]  /*0630*/  NOP ;  /* 0x0000000000007918 */ /* 0x000fe20000000000 */
.L_x_9:
[----:B------:R-:W2:Y:S01]  /*0640*/  SHFL.IDX PT, R2, R54, RZ, 0x1f ;  /* 0x00001fff36027589 */ /* 0x000ea200000e0000 */
[----:B------:R-:W-:Y:S01]  /*0650*/  NOP ;  /* 0x0000000000007918 */ /* 0x000fe20000000000 */
[----:B--2---:R-:W-:-:S13]  /*0660*/  ISETP.NE.AND P0, PT, R2, 0x1, PT ;  /* 0x000000010200780c */ /* 0x004fda0003f05270 */
[----:B------:R-:W-:Y:S05]  /*0670*/  @P0 BRA `(.L_x_10) ;  /* 0x0000000000580947 */ /* 0x000fea0003800000 */
[----:B-1----:R-:W1:Y:S01]  /*0680*/  S2UR UR4, SR_CgaCtaId ;  /* 0x00000000000479c3 */ /* 0x002e620000008800 */
        /* <DEDUP_REMOVED lines=12> */
[----:B-1----:R2:W1:Y:S01]  /*0750*/  SYNCS.EXCH.64 URZ, [UR4+0x20], UR8 ;  /* 0x0000200804ff75b2 */ /* 0x0024620008000100 */
[----:B------:R2:W1:Y:S01]  /*0760*/  SYNCS.EXCH.64 URZ, [UR4+0x40], UR6 ;  /* 0x0000400604ff75b2 */ /* 0x0004620008000100 */
[----:B------:R2:W1:Y:S01]  /*0770*/  SYNCS.EXCH.64 URZ, [UR4+0x28], UR8 ;  /* 0x0000280804ff75b2 */ /* 0x0004620008000100 */
[----:B------:R2:W1:Y:S01]  /*0780*/  SYNCS.EXCH.64 URZ, [UR4+0x48], UR6 ;  /* 0x0000480604ff75b2 */ /* 0x0004620008000100 */
[----:B------:R2:W1:Y:S01]  /*0790*/  SYNCS.EXCH.64 URZ, [UR4+0x30], UR8 ;  /* 0x0000300804ff75b2 */ /* 0x0004620008000100 */
[----:B------:R2:W1:Y:S01]  /*07a0*/  SYNCS.EXCH.64 URZ, [UR4+0x50], UR6 ;  /* 0x0000500604ff75b2 */ /* 0x0004620008000100 */
[----:B------:R2:W1:Y:S01]  /*07b0*/  SYNCS.EXCH.64 URZ, [UR4+0x38], UR8 ;  /* 0x0000380804ff75b2 */ /* 0x0004620008000100 */
[----:B------:R2:W1:Y:S02]  /*07c0*/  SYNCS.EXCH.64 URZ, [UR4+0x58], UR6 ;  /* 0x0000580604ff75b2 */ /* 0x0004640008000100 */
[----:B--2---:R-:W-:Y:S01]  /*07d0*/  NOP ;  /* 0x0000000000007918 */ /* 0x004fe20000000000 */
.L_x_10:
[----:B------:R-:W2:Y:S01]  /*07e0*/  SHFL.IDX PT, R2, R54, RZ, 0x1f ;  /* 0x00001fff36027589 */ /* 0x000ea200000e0000 */
[----:B------:R-:W-:Y:S01]  /*07f0*/  NOP ;  /* 0x0000000000007918 */ /* 0x000fe20000000000 */
[----:B--2---:R-:W-:-:S13]  /*0800*/  ISETP.NE.AND P0, PT, R2, 0x3, PT ;  /* 0x000000030200780c */ /* 0x004fda0003f05270 */
[----:B------:R-:W-:Y:S05]  /*0810*/  @P0 BRA `(.L_x_11) ;  /* 0x0000000000300947 */ /* 0x000fea0003800000 */
[----:B-1----:R-:W1:Y:S01]  /*0820*/  S2UR UR4, SR_CgaCtaId ;  /* 0x00000000000479c3 */ /* 0x002e620000008800 */
[----:B------:R-:W-:Y:S01]  /*0830*/  UMOV UR6, 0x400 ;  /* 0x0000040000067882 */ /* 0x000fe20000000000 */
[----:B------:R-:W-:Y:S01]  /*0840*/  UMOV UR5, 0x20 ;  /* 0x0000002000057882 */ /* 0x000fe20000000000 */
[----:B------:R-:W-:Y:S01]  /*0850*/  ELECT P0, URZ, PT ;  /* 0x0000000000ff782f */ /* 0x000fe20003800000 */
[----:B-1----:R-:W-:Y:S02]  /*0860*/  ULEA UR6, UR4, UR6, 0x18 ;  /* 0x0000000604067291 */ /* 0x002fe4000f8ec0ff */
[----:B------:R-:W-:-:S04]  /*0870*/  UIADD3 UR4, UPT, UPT, -UR5, 0x100000, URZ ;  /* 0x0010000005047890 */ /* 0x000fc8000fffe1ff */
[----:B------:R-:W-:Y:S02]  /*0880*/  USHF.L.U32 UR5, UR4, 0xb, URZ ;  /* 0x0000000b04057899 */ /* 0x000fe400080006ff */
[----:B------:R-:W-:Y:S01]  /*0890*/  USHF.L.U32 UR4, UR4, 0x1, URZ ;  /* 0x0000000104047899 */ /* 0x000fe200080006ff */
[----:B------:R-:W1:Y:S11]  /*08a0*/  FENCE.VIEW.ASYNC.S ;  /* 0x00000000000073c6 */ /* 0x000e760000000000 */
[----:B-1----:R2:W1:Y:S01]  /*08b0*/  SYNCS.EXCH.64 URZ, [UR6+0x60], UR4 ;  /* 0x0000600406ff75b2 */ /* 0x0024620008000100 */
[----:B------:R2:W1:Y:S02]  /*08c0*/  SYNCS.EXCH.64 URZ, [UR6+0x68], UR4 ;  /* 0x0000680406ff75b2 */ /* 0x0004640008000100 */
[----:B--2---:R-:W-:Y:S01]  /*08d0*/  NOP ;  /* 0x0000000000007918 */ /* 0x004fe20000000000 */
.L_x_11:
[----:B------:R-:W2:Y:S01]  /*08e0*/  SHFL.IDX PT, R2, R54, RZ, 0x1f ;  /* 0x00001fff36027589 */ /* 0x000ea200000e0000 */
[----:B------:R-:W-:Y:S01]  /*08f0*/  NOP ;  /* 0x0000000000007918 */ /* 0x000fe20000000000 */
[----:B--2---:R-:W-:-:S13]  /*0900*/  ISETP.NE.AND P0, PT, R2, 0x4, PT ;  /* 0x000000040200780c */ /* 0x004fda0003f05270 */
[----:B------:R-:W-:Y:S05]  /*0910*/  @P0 BRA `(.L_x_12) ;  /* 0x00000000004c0947 */ /* 0x000fea0003800000 */
[----:B-1----:R-:W1:Y:S01]  /*0920*/  S2UR UR6, SR_CgaCtaId ;  /* 0x00000000000679c3 */ /* 0x002e620000008800 */
[----:B------:R-:W-:Y:S01]  /*0930*/  UMOV UR4, 0x720 ;  /* 0x0000072000047882 */ /* 0x000fe20000000000 */
[----:B------:R-:W-:Y:S01]  /*0940*/  UMOV UR5, 0x400 ;  /* 0x0000040000057882 */ /* 0x000fe20000000000 */
[----:B------:R-:W-:Y:S01]  /*0950*/  USEL UR4, UR4, 0x620, UP3 ;  /* 0x0000062004047887 */ /* 0x000fe20009800000 */
[----:B------:R-:W-:Y:S01]  /*0960*/  UMOV UR8, 0x1 ;  /* 0x0000000100087882 */ /* 0x000fe20000000000 */
[----:B------:R-:W-:Y:S01]  /*0970*/  ELECT P0, URZ, PT ;  /* 0x0000000000ff782f */ /* 0x000fe20003800000 */
[----:B------:R-:W-:-:S04]  /*0980*/  UIADD3 UR8, UPT, UPT, -UR8, 0x100000, URZ ;  /* 0x0010000008087890 */ /* 0x000fc8000fffe1ff */
[----:B------:R-:W-:Y:S02]  /*0990*/  USHF.L.U32 UR9, UR8, 0xb, URZ ;  /* 0x0000000b08097899 */ /* 0x000fe400080006ff */
[----:B------:R-:W-:Y:S02]  /*09a0*/  USHF.L.U32 UR8, UR8, 0x1, URZ ;  /* 0x0000000108087899 */ /* 0x000fe400080006ff */
[----:B-1----:R-:W-:Y:S02]  /*09b0*/  ULEA UR6, UR6, UR5, 0x18 ;  /* 0x0000000506067291 */ /* 0x002fe4000f8ec0ff */
[----:B------:R-:W-:-:S04]  /*09c0*/  UIADD3 UR4, UPT, UPT, -UR4, 0x100000, URZ ;  /* 0x0010000004047890 */ /* 0x000fc8000fffe1ff */
[----:B------:R-:W-:Y:S02]  /*09d0*/  USHF.L.U32 UR5, UR4, 0xb, URZ ;  /* 0x0000000b04057899 */ /* 0x000fe400080006ff */
[----:B------:R-:W-:Y:S01]  /*09e0*/  USHF.L.U32 UR4, UR4, 0x1, URZ ;  /* 0x0000000104047899 */ /* 0x000fe200080006ff */
[----:B------:R-:W1:Y:S03]  /*09f0*/  FENCE.VIEW.ASYNC.S ;  /* 0x00000000000073c6 */ /* 0x000e660000000000 */
[----:B-1----:R2:W1:Y:S08]  /*0a00*/  SYNCS.EXCH.64 URZ, [UR6+0x70], UR8 ;  /* 0x0000700806ff75b2 */ /* 0x0024700008000100 */
[----:B------:R2:W1:Y:S01]  /*0a10*/  SYNCS.EXCH.64 URZ, [UR6+0x80], UR4 ;  /* 0x0000800406ff75b2 */ /* 0x0004620008000100 */
[----:B------:R2:W1:Y:S01]  /*0a20*/  SYNCS.EXCH.64 URZ, [UR6+0x78], UR8 ;  /* 0x0000780806ff75b2 */ /* 0x0004620008000100 */
[----:B------:R2:W1:Y:S02]  /*0a30*/  SYNCS.EXCH.64 URZ, [UR6+0x88], UR4 ;  /* 0x0000880406ff75b2 */ /* 0x0004640008000100 */
[----:B--2---:R-:W-:Y:S01]  /*0a40*/  NOP ;  /* 0x0000000000007918 */ /* 0x004fe20000000000 */
.L_x_12:
        /* <DEDUP_REMOVED lines=26> */
.L_x_13:
[----:B------:R-:W2:Y:S01]  /*0bf0*/  SHFL.IDX PT, R2, R54, RZ, 0x1f ;  /* 0x00001fff36027589 */ /* 0x000ea200000e0000 */
[----:B------:R-:W1:Y:S01]  /*0c00*/  S2UR UR55, SR_CgaCtaId ;  /* 0x00000000003779c3 */ /* 0x000e620000008800 */
[----:B------:R-:W-:Y:S01]  /*0c10*/  NOP ;  /* 0x0000000000007918 */ /* 0x000fe20000000000 */
[----:B--2---:R-:W-:-:S13]  /*0c20*/  ISETP.NE.AND P0, PT, R2, 0x3, PT ;  /* 0x000000030200780c */ /* 0x004fda0003f05270 */
[----:B-1----:R-:W-:Y:S05]  /*0c30*/  @P0 BRA `(.L_x_14) ;  /* 0x0000000000340947 */ /* 0x002fea0003800000 */
[----:B------:R-:W-:Y:S01]  /*0c40*/  UMOV UR4, 0x400 ;  /* 0x0000040000047882 */ /* 0x000fe20000000000 */
[----:B------:R-:W-:Y:S01]  /*0c50*/  UMOV UR6, 0x20 ;  /* 0x0000002000067882 */ /* 0x000fe20000000000 */
[----:B------:R-:W-:Y:S02]  /*0c60*/  ULEA UR4, UR55, UR4, 0x18 ;  /* 0x0000000437047291 */ /* 0x000fe4000f8ec0ff */
[----:B------:R-:W-:-:S04]  /*0c70*/  UIADD3 UR6, UPT, UPT, -UR6, 0x100000, URZ ;  /* 0x0010000006067890 */ /* 0x000fc8000fffe1ff */
[----:B------:R-:W-:Y:S02]  /*0c80*/  USHF.L.U32 UR7, UR6, 0xb, URZ ;  /* 0x0000000b06077899 */ /* 0x000fe400080006ff */
[----:B------:R-:W-:Y:S01]  /*0c90*/  USHF.L.U32 UR6, UR6, 0x1, URZ ;  /* 0x0000000106067899 */ /* 0x000fe200080006ff */
[----:B------:R-:W-:Y:S01]  /*0ca0*/  ELECT P0, URZ, PT ;  /* 0x0000000000ff782f */ /* 0x000fe20003800000 */
[----:B------:R-:W1:Y:S10]  /*0cb0*/  FENCE.VIEW.ASYNC.S ;  /* 0x00000000000073c6 */ /* 0x000e740000000000 */
[----:B-1----:R1:W2:Y:S01]  /*0cc0*/  SYNCS.EXCH.64 URZ, [UR4+0xd0], UR6 ;  /* 0x0000d00604ff75b2 */ /* 0x0022a20008000100 */
[----:B------:R1:W1:Y:S01]  /*0cd0*/  SYNCS.EXCH.64 URZ, [UR4+0xe0], UR6 ;  /* 0x0000e00604ff75b2 */ /* 0x0002620008000100 */
[----:B------:R1:W1:Y:S01]  /*0ce0*/  SYNCS.EXCH.64 URZ, [UR4+0xd8], UR6 ;  /* 0x0000d80604ff75b2 */ /* 0x0002620008000100 */
[----:B------:R1:W1:Y:S01]  /*0cf0*/  SYNCS.EXCH.64 URZ, [UR4+0xe8], UR6 ;  /* 0x0000e80604ff75b2 */ /* 0x0002620008000100 */
[----:B------:R-:W-:Y:S01]  /*0d00*/  NOP ;  /* 0x0000000000007918 */ /* 0x000fe20000000000 */
.L_x_14:
[----:B-1----:R-:W1:Y:S01]  /*0d10*/  LDCU UR4, c[0x0][0x36c] ;  /* 0x00006d80ff0477ac */ /* 0x002e620008000800 */
[----:B------:R-:W-:Y:S01]  /*0d20*/  ISETP.NE.OR P4, PT, R0, 0x2, !P4 ;  /* 0x000000020000780c */ /* 0x000fe20006785670 */
[----:B------:R-:W-:Y:S01]  /*0d30*/  NOP ;  /* 0x0000000000007918 */ /* 0x000fe20000000000 */
[----:B------:R-:W-:Y:S01]  /*0d40*/  LOP3.LUT R0, R65, 0x1f, RZ, 0xc0, !PT ;  /* 0x0000001f41007812 */ /* 0x000fe200078ec0ff */
[----:B------:R-:W-:Y:S02]  /*0d50*/  UISETP.NE.AND UP4, UPT, UR18, URZ, UPT ;  /* 0x000000ff1200728c */ /* 0x000fe4000bf85270 */
[----:B-1----:R-:W-:-:S09]  /*0d60*/  UISETP.EQ.U32.AND UP5, UPT, UR4, 0x1, UPT ;  /* 0x000000010400788c */ /* 0x002fd2000bfa2070 */
[----:B------:R-:W-:Y:S05]  /*0d70*/  BRA.U !UP5, `(.L_x_15) ;  /* 0x000000010d087547 */ /* 0x000fea000b800000 */
[----:B--234-:R-:W-:Y:S01]  /*0d80*/  UCGABAR_ARV ;  /* 0x00000000000079c7 */ /* 0x01cfe20008000000 */
[----:B------:R-:W-:Y:S05]  /*0d90*/  BRA `(.L_x_16) ;  /* 0x0000000000047947 */ /* 0x000fea0003800000 */
.L_x_15:
[----:B--234-:R-:W-:Y:S01]  /*0da0*/  NOP ;  /* 0x0000000000007918 */ /* 0x01cfe20000000000 */
.L_x_16:
[----:B------:R-:W1:Y:S01]  /*0db0*/  S2UR UR24, SR_CTAID.X ;  /* 0x00000000001879c3 */ /* 0x000e620000002500 */
[----:B------:R-:W-:-:S05]  /*0dc0*/  CS2R.32 R56, SR_CgaSize ;  /* 0x0000000000387805 */ /* 0x000fca0000008a00 */
[----:B------:R-:W-:-:S05]  /*0dd0*/  IMAD R56, R56, -0xa0, RZ ;  /* 0xffffff6038387824 */ /* 0x000fca00078e02ff */
[----:B------:R-:W-:-:S14]  /*0de0*/  R2UR UR5, R56 ;  /* 0x00000000380572ca */ /* 0x000fdc00000e0000 */
[----:B------:R-:W2:Y:S01]  /*0df0*/  LDCU UR5, c[0x0][UR5+0x2b0] ;  /* 0x00005600050577ac */ /* 0x000ea20008000800 */
[----:B------:R-:W-:-:S05]  /*0e00*/  CS2R.32 R56, SR_CgaSize ;  /* 0x0000000000387805 */ /* 0x000fca0000008a00 */
[----:B------:R-:W-:-:S05]  /*0e10*/  IMAD R56, R56, -0xa0, RZ ;  /* 0xffffff6038387824 */ /* 0x000fca00078e02ff */
[----:B------:R-:W-:-:S14]  /*0e20*/  R2UR UR4, R56 ;  /* 0x00000000380472ca */ /* 0x000fdc00000e0000 */
[----:B------:R-:W3:Y:S01]  /*0e30*/  LDCU UR4, c[0x0][UR4+0x2b4] ;  /* 0x00005680040477ac */ /* 0x000ee20008000800 */
[----:B------:R-:W4:Y:S01]  /*0e40*/  S2UR UR28, SR_CTAID.Y ;  /* 0x00000000001c79c3 */ /* 0x000f220000002600 */
[----:B------:R-:W-:-:S05]  /*0e50*/  CS2R.32 R56, SR_CgaSize ;  /* 0x0000000000387805 */ /* 0x000fca0000008a00 */
[----:B------:R-:W-:-:S05]  /*0e60*/  IMAD R56, R56, -0xa0, RZ ;  /* 0xffffff6038387824 */ /* 0x000fca00078e02ff */
[----:B------:R-:W-:-:S14]  /*0e70*/  R2UR UR6, R56 ;  /* 0x00000000380672ca */ /* 0x000fdc00000e0000 */
[----:B------:R-:W3:Y:S01]  /*0e80*/  LDCU UR6, c[0x0][UR6+0x2a0] ;  /* 0x00005400060677ac */ /* 0x000ee20008000800 */
[----:B------:R-:W-:-:S05]  /*0e90*/  CS2R.32 R56, SR_CgaSize ;  /* 0x0000000000387805 */ /* 0x000fca0000008a00 */
[----:B------:R-:W-:-:S05]  /*0ea0*/  IMAD R56, R56, -0xa0, RZ ;  /* 0xffffff6038387824 */ /* 0x000fca00078e02ff */
[----:B------:R-:W-:-:S14]  /*0eb0*/  R2UR UR7, R56 ;  /* 0x00000000380772ca */ /* 0x000fdc00000e0000 */
[----:B------:R-:W3:Y:S01]  /*0ec0*/  LDCU UR7, c[0x0][UR7+0x2a4] ;  /* 0x00005480070777ac */ /* 0x000ee20008000800 */
[----:B------:R-:W-:Y:S01]  /*0ed0*/  USHF.L.U32 UR29, UR55, 0x9, URZ ;  /* 0x00000009371d7899 */ /* 0x000fe200080006ff */
[----:B------:R-:W3:Y:S01]  /*0ee0*/  LDCU UR19, c[0x0][0xb24] ;  /* 0x00016480ff1377ac */ /* 0x000ee20008000800 */
[----:B------:R-:W3:Y:S01]  /*0ef0*/  LDCU UR39, c[0x0][0xb24] ;  /* 0x00016480ff2777ac */ /* 0x000ee20008000800 */
[----:B-1----:R-:W-:Y:S01]  /*0f00*/  I2FP.F32.U32 R3, UR24 ;  /* 0x0000001800037c45 */ /* 0x002fe20008201000 */
[----:B------:R-:W1:Y:S04]  /*0f10*/  LDCU UR22, c[0x0][0xb30] ;  /* 0x00016600ff1677ac */ /* 0x000e680008000800 */
[----:B--2---:R-:W-:Y:S01]  /*0f20*/  FMUL R3, R3, UR5 ;  /* 0x0000000503037c20 */ /* 0x004fe20008400000 */
[----:B------:R-:W-:Y:S01]  /*0f30*/  ULOP3.LUT UR29, UR29, 0xe00, URZ, 0xc0, !UPT ;  /* 0x00000e001d1d7892 */ /* 0x000fe2000f8ec0ff */
[----:B----4-:R-:W-:-:S04]  /*0f40*/  I2FP.F32.U32 R2, UR28 ;  /* 0x0000001c00027c45 */ /* 0x010fc80008201000 */
[----:B------:R-:W2:Y:S01]  /*0f50*/  F2I.U32.TRUNC.NTZ R3, R3 ;  /* 0x0000000300037305 */ /* 0x000ea2000020f000 */
[----:B---3--:R-:W-:-:S07]  /*0f60*/  FMUL R2, R2, UR4 ;  /* 0x0000000402027c20 */ /* 0x008fce0008400000 */
[----:B------:R-:W3:Y:S01]  /*0f70*/  F2I.U32.TRUNC.NTZ R2, R2 ;  /* 0x0000000200027305 */ /* 0x000ee2000020f000 */
[----:B--2---:R-:W-:Y:S02]  /*0f80*/  R2UR UR5, R3 ;  /* 0x00000000030572ca */ /* 0x004fe400000e0000 */
[----:B---3--:R-:W-:Y:S02]  /*0f90*/  R2UR UR4, R2 ;  /* 0x00000000020472ca */ /* 0x008fe400000e0000 */
[----:B------:R-:W-:-:S09]  /*0fa0*/  PRMT R2, RZ, 0x7610, R2 ;  /* 0x00007610ff027816 */ /* 0x000fd20000000002 */
[----:B------:R-:W-:-:S04]  /*0fb0*/  UIADD3 UR5, UPT, UPT, -UR5, URZ, URZ ;  /* 0x000000ff05057290 */ /* 0x000fc8000fffe1ff */
[----:B------:R-:W-:Y:S02]  /*0fc0*/  UIMAD UR5, UR6, UR5, UR24 ;  /* 0x00000005060572a4 */ /* 0x000fe4000f8e0218 */
[----:B------:R-:W-:-:S04]  /*0fd0*/  UIADD3 UR4, UPT, UPT, -UR4, URZ, URZ ;  /* 0x000000ff04047290 */ /* 0x000fc8000fffe1ff */
[----:B------:R-:W-:Y:S01]  /*0fe0*/  IMAD.U32 R56, RZ, RZ, UR5 ;  /* 0x00000005ff387e24 */ /* 0x000fe2000f8e00ff */
[----:B------:R-:W-:-:S06]  /*0ff0*/  UIMAD UR4, UR7, UR4, UR28 ;  /* 0x00000004070472a4 */ /* 0x000fcc000f8e021c */
[----:B------:R-:W-:Y:S01]  /*1000*/  IMAD.U32 R55, RZ, RZ, UR4 ;  /* 0x00000004ff377e24 */ /* 0x000fe2000f8e00ff */
[----:B-1----:R-:W-:Y:S06]  /*1010*/  BRA.U UP4, `(.L_x_17) ;  /* 0x0000000104807547 */ /* 0x002fec000b800000 */
[----:B------:R-:W-:Y:S02]  /*1020*/  R2UR UR9, R55 ;  /* 0x00000000370972ca */ /* 0x000fe400000e0000 */
[----:B------:R-:W-:-:S11]  /*1030*/  R2UR UR14, R56 ;  /* 0x00000000380e72ca */ /* 0x000fd600000e0000 */
[----:B------:R-:W-:-:S04]  /*1040*/  UISETP.NE.AND UP0, UPT, UR9, URZ, UPT ;  /* 0x000000ff0900728c */ /* 0x000fc8000bf05270 */
[----:B------:R-:W-:Y:S02]  /*1050*/  USEL UR5, URZ, 0x2, UP0 ;  /* 0x00000002ff057887 */ /* 0x000fe40008000000 */
[----:B------:R-:W-:Y:S02]  /*1060*/  USEL UR4, URZ, 0x4, UP0 ;  /* 0x00000004ff047887 */ /* 0x000fe40008000000 */
[----:B------:R-:W-:Y:S02]  /*1070*/  USEL UR7, URZ, 0x8, UP0 ;  /* 0x00000008ff077887 */ /* 0x000fe40008000000 */
[----:B------:R-:W-:Y:S02]  /*1080*/  USEL UR6, URZ, 0x10, UP0 ;  /* 0x00000010ff067887 */ /* 0x000fe40008000000 */
[----:B------:R-:W-:Y:S02]  /*1090*/  USEL UR8, URZ, 0x20, UP0 ;  /* 0x00000020ff087887 */ /* 0x000fe40008000000 */
[----:B------:R-:W-:-:S02]  /*10a0*/  USEL UR12, URZ, 0x40, UP0 ;  /* 0x00000040ff0c7887 */ /* 0x000fc40008000000 */
[----:B------:R-:W-:Y:S02]  /*10b0*/  USEL UR13, URZ, 0x80, UP0 ;  /* 0x00000080ff0d7887 */ /* 0x000fe40008000000 */
[----:B------:R-:W-:-:S04]  /*10c0*/  UISETP.NE.AND UP0, UPT, UR9, URZ, UPT ;  /* 0x000000ff0900728c */ /* 0x000fc8000bf05270 */
[----:B------:R-:W-:-:S04]  /*10d0*/  UISETP.EQ.OR UP0, UPT, UR14, URZ, !UP0 ;  /* 0x000000ff0e00728c */ /* 0x000fc8000c702670 */
[----:B------:R-:W-:Y:S02]  /*10e0*/  USEL UR11, URZ, 0x1, !UP0 ;  /* 0x00000001ff0b7887 */ /* 0x000fe4000c000000 */
[----:B------:R-:W-:-:S04]  /*10f0*/  UISETP.NE.AND UP0, UPT, UR14, 0x1, UPT ;  /* 0x000000010e00788c */ /* 0x000fc8000bf05270 */
[----:B------:R-:W-:Y:S02]  /*1100*/  USEL UR10, UR5, 0x2, UP0 ;  /* 0x00000002050a7887 */ /* 0x000fe40008000000 */
[----:B------:R-:W-:-:S04]  /*1110*/  UISETP.NE.AND UP0, UPT, UR14, 0x2, UPT ;  /* 0x000000020e00788c */ /* 0x000fc8000bf05270 */
[----:B------:R-:W-:Y:S02]  /*1120*/  USEL UR4, UR4, 0x4, UP0 ;  /* 0x0000000404047887 */ /* 0x000fe40008000000 */
[----:B------:R-:W-:Y:S02]  /*1130*/  UISETP.NE.AND UP0, UPT, UR14, 0x3, UPT ;  /* 0x000000030e00788c */ /* 0x000fe4000bf05270 */
[----:B------:R-:W-:Y:S02]  /*1140*/  UIADD3 UR4, UPT, UPT, UR4, UR10, UR11 ;  /* 0x0000000a04047290 */ /* 0x000fe4000fffe00b */
        /* <DEDUP_REMOVED lines=10> */
[----:B------:R-:W-:-:S04]  /*11f0*/  USEL UR5, UR13, 0x80, UP0 ;  /* 0x000000800d057887 */ /* 0x000fc80008000000 */
[----:B------:R-:W-:-:S06]  /*1200*/  UIADD3 UR4, UPT, UPT, UR4, UR5, URZ ;  /* 0x0000000504047290 */ /* 0x000fcc000fffe0ff */
[----:B------:R-:W-:-:S07]  /*1210*/  IMAD.U32 R2, RZ, RZ, UR4 ;  /* 0x00000004ff027e24 */ /* 0x000fce000f8e00ff */
.L_x_17:
[----:B------:R-:W1:Y:S01]  /*1220*/  S2UR UR60, SR_CTAID.Z ;  /* 0x00000000003c79c3 */ /* 0x000e620000002700 */
[----:B------:R-:W-:-:S09]  /*1230*/  UISETP.GE.AND UP0, UPT, UR19, 0x1, UPT ;  /* 0x000000011300788c */ /* 0x000fd2000bf06270 */
[----:B------:R-:W-:Y:S05]  /*1240*/  BRA.U !UP0, `(.L_x_18) ;  /* 0x0000000108d07547 */ /* 0x000fea000b800000 */
[----:B------:R-:W2:Y:S01]  /*1250*/  LDCU UR20, c[0x0][0xb0c] ;  /* 0x00016180ff1477ac */ /* 0x000ea20008000800 */
[----:B------:R-:W3:Y:S01]  /*1260*/  LDCU.128 UR12, c[0x0][0xb10] ;  /* 0x00016200ff0c77ac */ /* 0x000ee20008000c00 */
[----:B------:R-:W4:Y:S01]  /*1270*/  LDCU UR6, c[0x0][0x370] ;  /* 0x00006e00ff0677ac */ /* 0x000f220008000800 */
[----:B------:R-:W1:Y:S01]  /*1280*/  LDCU UR7, c[0x0][0x374] ;  /* 0x00006e80ff0777ac */ /* 0x000e620008000800 */
[----:B------:R-:W1:Y:S01]  /*1290*/  LDCU UR21, c[0x0][0xb20] ;  /* 0x00016400ff1577ac */ /* 0x000e620008000800 */
[----:B--2---:R-:W-:Y:S02]  /*12a0*/  UISETP.NE.AND UP0, UPT, UR20, 0x1, UPT ;  /* 0x000000011400788c */ /* 0x004fe4000bf05270 */
[----:B---3--:R-:W-:Y:S01]  /*12b0*/  UIMAD.WIDE.U32 UR4, UR24, UR12, URZ ;  /* 0x0000000c180472a5 */ /* 0x008fe2000f8e00ff */
[----:B------:R-:W2:Y:S01]  /*12c0*/  LDCU.64 UR8, c[0x0][0xb28] ;  /* 0x00016500ff0877ac */ /* 0x000ea20008000a00 */
[----:B----4-:R-:W-:Y:S02]  /*12d0*/  UIMAD.WIDE.U32 UR10, UR6, UR12, URZ ;  /* 0x0000000c060a72a5 */ /* 0x010fe4000f8e00ff */
[----:B------:R-:W-:-:S02]  /*12e0*/  USHF.R.U32.HI UR5, URZ, UR13, UR5 ;  /* 0x0000000dff057299 */ /* 0x000fc40008011605 */
[----:B------:R-:W-:Y:S02]  /*12f0*/  UISETP.NE.AND UP2, UPT, UR19, 0x1, UPT ;  /* 0x000000011300788c */ /* 0x000fe4000bf45270 */
[----:B------:R-:W-:Y:S01]  /*1300*/  USEL UR5, UR24, UR5, !UP0 ;  /* 0x0000000518057287 */ /* 0x000fe2000c000000 */
[----:B------:R-:W-:Y:S01]  /*1310*/  UMOV UR10, UR11 ;  /* 0x0000000b000a7c82 */ /* 0x000fe20008000000 */
[----:B------:R-:W-:Y:S02]  /*1320*/  UIMAD.WIDE.U32 UR16, UR28, UR15, URZ ;  /* 0x0000000f1c1072a5 */ /* 0x000fe4000f8e00ff */
[----:B------:R-:W-:Y:S02]  /*1330*/  @UP0 USHF.R.U32.HI UR6, URZ, UR13, UR10 ;  /* 0x0000000dff060299 */ /* 0x000fe4000801160a */
[----:B------:R-:W-:Y:S02]  /*1340*/  UISETP.NE.AND UP0, UPT, UR14, 0x1, UPT ;  /* 0x000000010e00788c */ /* 0x000fe4000bf05270 */
[----:B-1----:R-:W-:-:S02]  /*1350*/  UIMAD.WIDE.U32 UR10, UR7, UR15, URZ ;  /* 0x0000000f070a72a5 */ /* 0x002fc4000f8e00ff */
[----:B--2---:R-:W-:Y:S01]  /*1360*/  UIMAD.WIDE.U32 UR12, UR6, UR8, URZ ;  /* 0x00000008060c72a5 */ /* 0x004fe2000f8e00ff */
[----:B------:R-:W-:Y:S02]  /*1370*/  UMOV UR4, UR17 ;  /* 0x0000001100047c82 */ /* 0x000fe40008000000 */
[----:B------:R-:W-:Y:S02]  /*1380*/  USHF.R.U32.HI UR4, URZ, UR21, UR4 ;  /* 0x00000015ff047299 */ /* 0x000fe40008011604 */
[----:B------:R-:W-:Y:S02]  /*1390*/  UMOV UR10, UR11 ;  /* 0x0000000b000a7c82 */ /* 0x000fe40008000000 */
[----:B------:R-:W-:Y:S01]  /*13a0*/  UMOV UR12, UR13 ;  /* 0x0000000d000c7c82 */ /* 0x000fe20008000000 */
[----:B------:R-:W-:Y:S02]  /*13b0*/  @UP0 USHF.R.U32.HI UR7, URZ, UR21, UR10 ;  /* 0x00000015ff070299 */ /* 0x000fe4000801160a */
[----:B------:R-:W-:-:S02]  /*13c0*/  USEL UR4, UR28, UR4, !UP0 ;  /* 0x000000041c047287 */ /* 0x000fc4000c000000 */
[----:B------:R-:W-:Y:S02]  /*13d0*/  UIMAD.WIDE.U32 UR10, UR7, UR8, URZ ;  /* 0x00000008070a72a5 */ /* 0x000fe4000f8e00ff */
[----:B------:R-:W-:Y:S02]  /*13e0*/  @UP2 USHF.R.U32.HI UR6, URZ, UR9, UR12 ;  /* 0x00000009ff062299 */ /* 0x000fe4000801160c */
[----:B------:R-:W-:-:S03]  /*13f0*/  UIMAD.WIDE.U32 UR12, UR4, UR8, URZ ;  /* 0x00000008040c72a5 */ /* 0x000fc6000f8e00ff */
[----:B------:R-:W-:Y:S02]  /*1400*/  UMOV UR10, UR11 ;  /* 0x0000000b000a7c82 */ /* 0x000fe40008000000 */
[----:B------:R-:W-:Y:S02]  /*1410*/  @UP2 USHF.R.U32.HI UR7, URZ, UR9, UR10 ;  /* 0x00000009ff072299 */ /* 0x000fe4000801160a */
[----:B------:R-:W-:Y:S02]  /*1420*/  UIMAD UR10, UR6, UR19, URZ ;  /* 0x00000013060a72a4 */ /* 0x000fe4000f8e02ff */
[----:B------:R-:W-:-:S04]  /*1430*/  UIMAD UR7, UR7, UR19, URZ ;  /* 0x00000013070772a4 */ /* 0x000fc8000f8e02ff */
[----:B------:R-:W-:-:S03]  /*1440*/  UISETP.GE.AND UP0, UPT, UR4, UR7, UPT ;  /* 0x000000070400728c */ /* 0x000fc6000bf06270 */
[----:B------:R-:W-:Y:S01]  /*1450*/  UMOV UR7, UR13 ;  /* 0x0000000d00077c82 */ /* 0x000fe20008000000 */
[----:B------:R-:W-:Y:S02]  /*1460*/  UISETP.GE.OR UP0, UPT, UR5, UR10, UP0 ;  /* 0x0000000a0500728c */ /* 0x000fe40008706670 */
[----:B------:R-:W-:Y:S02]  /*1470*/  UIMAD.WIDE.U32 UR10, UR5, UR8, URZ ;  /* 0x00000008050a72a5 */ /* 0x000fe4000f8e00ff */
[----:B------:R-:W-:Y:S02]  /*1480*/  USHF.R.U32.HI UR7, URZ, UR9, UR7 ;  /* 0x00000009ff077299 */ /* 0x000fe40008011607 */
[----:B------:R-:W-:Y:S02]  /*1490*/  UIADD3 UR10, UPT, UPT, -UR4, URZ, URZ ;  /* 0x000000ff040a7290 */ /* 0x000fe4000fffe1ff */
[----:B------:R-:W-:Y:S02]  /*14a0*/  USEL UR7, UR4, UR7, !UP2 ;  /* 0x0000000704077287 */ /* 0x000fe4000d000000 */
[----:B------:R-:W-:Y:S01]  /*14b0*/  UIMAD UR10, UR14, UR10, UR28 ;  /* 0x0000000a0e0a72a4 */ /* 0x000fe2000f8e021c */
[----:B------:R-:W-:Y:S01]  /*14c0*/  @!UP0 UMOV UR8, UR11 ;  /* 0x0000000b00088c82 */ /* 0x000fe20008000000 */
[----:B------:R-:W-:-:S02]  /*14d0*/  UIADD3 UR11, UPT, UPT, -UR5, URZ, URZ ;  /* 0x000000ff050b7290 */ /* 0x000fc4000fffe1ff */
[----:B------:R-:W-:Y:S02]  /*14e0*/  @!UP0 USHF.R.U32.HI UR8, URZ, UR9, UR8 ;  /* 0x00000009ff088299 */ /* 0x000fe40008011608 */
[----:B------:R-:W-:Y:S02]  /*14f0*/  UIADD3 UR9, UPT, UPT, -UR7, URZ, URZ ;  /* 0x000000ff07097290 */ /* 0x000fe4000fffe1ff */
[----:B------:R-:W-:Y:S02]  /*1500*/  @!UP0 USEL UR8, UR5, UR8, !UP2 ;  /* 0x0000000805088287 */ /* 0x000fe4000d000000 */
[----:B------:R-:W-:Y:S02]  /*1510*/  UIMAD UR9, UR19, UR9, UR4 ;  /* 0x00000009130972a4 */ /* 0x000fe4000f8e0204 */
[----:B------:R-:W-:Y:S02]  /*1520*/  @!UP0 UIADD3 UR7, UPT, UPT, UR7, -UR8, URZ ;  /* 0x8000000807078290 */ /* 0x000fe4000fffe0ff */
[----:B------:R-:W-:-:S02]  /*1530*/  @!UP0 UIMAD UR6, UR9, UR6, UR8 ;  /* 0x00000006090682a4 */ /* 0x000fc4000f8e0208 */
[----:B------:R-:W-:Y:S02]  /*1540*/  @!UP0 UIMAD UR4, UR7, UR19, UR5 ;  /* 0x00000013070482a4 */ /* 0x000fe4000f8e0205 */
[----:B------:R-:W-:Y:S02]  /*1550*/  UIMAD UR24, UR20, UR11, UR24 ;  /* 0x0000000b141872a4 */ /* 0x000fe4000f8e0218 */
[----:B------:R-:W-:Y:S01]  /*1560*/  UIMAD UR28, UR4, UR14, UR10 ;  /* 0x0000000e041c72a4 */ /* 0x000fe2000f8e020a */
[----:B------:R-:W-:Y:S02]  /*1570*/  @!UP0 UMOV UR5, UR6 ;  /* 0x0000000600058c82 */ /* 0x000fe40008000000 */
[----:B------:R-:W-:-:S12]  /*1580*/  UIMAD UR24, UR5, UR20, UR24 ;  /* 0x00000014051872a4 */ /* 0x000fd8000f8e0218 */
.L_x_18:
[----:B------:R-:W-:-:S09]  /*1590*/  UISETP.NE.AND UP0, UPT, UR22, 0x1, UPT ;  /* 0x000000011600788c */ /* 0x000fd2000bf05270 */
[----:B------:R-:W-:Y:S05]  /*15a0*/  BRA.U UP0, `(.L_x_19) ;  /* 0x0000000100407547 */ /* 0x000fea000b800000 */
[----:B------:R-:W2:Y:S01]  /*15b0*/  LDCU.128 UR8, c[0x0][0xb10] ;  /* 0x00016200ff0877ac */ /* 0x000ea20008000c00 */
[----:B------:R-:W3:Y:S01]  /*15c0*/  LDCU UR12, c[0x0][0xb0c] ;  /* 0x00016180ff0c77ac */ /* 0x000ee20008000800 */
[----:B------:R-:W4:Y:S01]  /*15d0*/  LDCU UR13, c[0x0][0xb20] ;  /* 0x00016400ff0d77ac */ /* 0x000f220008000800 */
[----:B--2---:R-:W-:Y:S02]  /*15e0*/  UIMAD.WIDE.U32 UR4, UR24, UR8, URZ ;  /* 0x00000008180472a5 */ /* 0x004fe4000f8e00ff */
[----:B------:R-:W-:Y:S02]  /*15f0*/  UIMAD.WIDE.U32 UR6, UR28, UR11, URZ ;  /* 0x0000000b1c0672a5 */ /* 0x000fe4000f8e00ff */
[----:B---3--:R-:W-:Y:S02]  /*1600*/  UISETP.NE.AND UP0, UPT, UR12, 0x1, UPT ;  /* 0x000000010c00788c */ /* 0x008fe4000bf05270 */
[----:B------:R-:W-:-:S03]  /*1610*/  USHF.R.U32.HI UR5, URZ, UR9, UR5 ;  /* 0x00000009ff057299 */ /* 0x000fc60008011605 */
[----:B------:R-:W-:Y:S01]  /*1620*/  UMOV UR4, UR7 ;  /* 0x0000000700047c82 */ /* 0x000fe20008000000 */
[----:B------:R-:W-:Y:S02]  /*1630*/  USEL UR5, UR24, UR5, !UP0 ;  /* 0x0000000518057287 */ /* 0x000fe4000c000000 */
[----:B------:R-:W-:Y:S02]  /*1640*/  UISETP.NE.AND UP0, UPT, UR10, 0x1, UPT ;  /* 0x000000010a00788c */ /* 0x000fe4000bf05270 */
[----:B----4-:R-:W-:-:S04]  /*1650*/  USHF.R.U32.HI UR4, URZ, UR13, UR4 ;  /* 0x0000000dff047299 */ /* 0x010fc80008011604 */
[----:B------:R-:W-:-:S04]  /*1660*/  USEL UR4, UR28, UR4, !UP0 ;  /* 0x000000041c047287 */ /* 0x000fc8000c000000 */
[----:B------:R-:W-:Y:S02]  /*1670*/  UIADD3 UR6, UPT, UPT, UR5, -UR4, URZ ;  /* 0x8000000405067290 */ /* 0x000fe4000fffe0ff */
[----:B------:R-:W-:Y:S02]  /*1680*/  UIADD3 UR4, UPT, UPT, -UR5, UR4, URZ ;  /* 0x0000000405047290 */ /* 0x000fe4000fffe1ff */
[----:B------:R-:W-:Y:S02]  /*1690*/  UIMAD UR28, UR6, UR10, UR28 ;  /* 0x0000000a061c72a4 */ /* 0x000fe4000f8e021c */
[----:B------:R-:W-:-:S12]  /*16a0*/  UIMAD UR24, UR4, UR12, UR24 ;  /* 0x0000000c041872a4 */ /* 0x000fd8000f8e0218 */
.L_x_19:
[----:B------:R-:W-:Y:S01]  /*16b0*/  UISETP.NE.AND UP0, UPT, UR18, 0x2, UPT ;  /* 0x000000021200788c */ /* 0x000fe2000bf05270 */
[----:B------:R-:W-:Y:S09]  /*16c0*/  BRA.U !UP5, `(.L_x_20) ;  /* 0x000000010d0c7547 */ /* 0x000ff2000b800000 */
[----:B------:R-:W-:Y:S01]  /*16d0*/  UCGABAR_WAIT ;  /* 0x0000000000007dc7 */ /* 0x000fe20008000000 */
[----:B------:R-:W-:Y:S01]  /*16e0*/  CCTL.IVALL ;  /* 0x00000000ff00798f */ /* 0x000fe20002000000 */
[----:B------:R-:W-:Y:S05]  /*16f0*/  BRA `(.L_x_21) ;  /* 0x0000000000047947 */ /* 0x000fea0003800000 */
.L_x_20:
[----:B------:R-:W-:Y:S06]  /*1700*/  BAR.SYNC.DEFER_BLOCKING 0x0 ;  /* 0x0000000000007b1d */ /* 0x000fec0000010000 */
.L_x_21:
[----:B------:R-:W-:Y:S05]  /*1710*/  BRA.U UP0, `(.L_x_22) ;  /* 0x0000001500b07547 */ /* 0x000fea000b800000 */
[----:B------:R-:W2:Y:S01]  /*1720*/  LDCU UR6, c[0x0][0x38c] ;  /* 0x00007180ff0677ac */ /* 0x000ea20008000800 */
[----:B------:R-:W-:Y:S01]  /*1730*/  PLOP3.LUT P2, PT, PT, PT, UP3, 0x80, 0x8 ;  /* 0x000000000008781c */ /* 0x000fe20003f4f038 */
[----:B------:R-:W-:Y:S01]  /*1740*/  IMAD.MOV.U32 R12, RZ, RZ, 0x1 ;  /* 0x00000001ff0c7424 */ /* 0x000fe200078e00ff */
[----:B------:R-:W-:Y:S01]  /*1750*/  ISETP.EQ.OR P3, PT, R0, RZ, P4 ;  /* 0x000000ff0000720c */ /* 0x000fe20002762670 */
[----:B------:R-:W-:Y:S01]  /*1760*/  UISETP.NE.AND UP1, UPT, UR18, URZ, UPT ;  /* 0x000000ff1200728c */ /* 0x000fe2000bf25270 */
[----:B------:R-:W-:Y:S01]  /*1770*/  PLOP3.LUT P2, PT, P2, PT, PT, 0x8, 0x80 ;  /* 0x000000000080781c */ /* 0x000fe2000174e170 */
[----:B------:R-:W-:Y:S01]  /*1780*/  USEL UR38, URZ, 0x1, UP6 ;  /* 0x00000001ff267887 */ /* 0x000fe2000b000000 */
[----:B------:R-:W-:Y:S01]  /*1790*/  CS2R R10, SRZ ;  /* 0x00000000000a7805 */ /* 0x000fe2000001ff00 */
[----:B------:R-:W-:Y:S01]  /*17a0*/  IMAD.MOV.U32 R9, RZ, RZ, RZ ;  /* 0x000000ffff097224 */ /* 0x000fe200078e00ff */
[----:B------:R-:W3:Y:S01]  /*17b0*/  LDCU UR62, c[0x0][0x370] ;  /* 0x00006e00ff3e77ac */ /* 0x000ee20008000800 */
[----:B------:R-:W-:Y:S01]  /*17c0*/  IMAD.MOV.U32 R8, RZ, RZ, 0x1 ;  /* 0x00000001ff087424 */ /* 0x000fe200078e00ff */
[----:B------:R-:W4:Y:S01]  /*17d0*/  LDCU.64 UR46, c[0x0][0x348] ;  /* 0x00006900ff2e77ac */ /* 0x000f220008000a00 */
[----:B------:R-:W-:-:S02]  /*17e0*/  USHF.R.U32.HI UR66, URZ, 0x5, UR29 ;  /* 0x00000005ff427899 */ /* 0x000fc4000801161d */
[----:B--2---:R-:W-:Y:S02]  /*17f0*/  UIADD3 UR5, UPT, UPT, UR6, 0x7f, URZ ;  /* 0x0000007f06057890 */ /* 0x004fe4000fffe0ff */
[----:B------:R-:W-:Y:S02]  /*1800*/  UIADD3 UR67, UPT, UPT, UR6, 0xfe, URZ ;  /* 0x000000fe06437890 */ /* 0x000fe4000fffe0ff */
[----:B------:R-:W-:Y:S01]  /*1810*/  USHF.R.S32.HI UR4, URZ, 0x1f, UR5 ;  /* 0x0000001fff047899 */ /* 0x000fe20008011405 */
[----:B------:R-:W2:Y:S03]  /*1820*/  LDCU UR61, c[0x0][0x374] ;  /* 0x00006e80ff3d77ac */ /* 0x000ea60008000800 */
[----:B------:R-:W-:Y:S02]  /*1830*/  ULEA.HI UR4, UR4, UR5, URZ, 0x7 ;  /* 0x0000000504047291 */ /* 0x000fe4000f8f38ff */
[----:B------:R-:W-:-:S02]  /*1840*/  USEL UR38, UR38, 0x2, UP1 ;  /* 0x0000000226267887 */ /* 0x000fc40008800000 */
[----:B------:R-:W-:Y:S02]  /*1850*/  USHF.R.S32.HI UR64, URZ, 0x7, UR4 ;  /* 0x00000007ff407899 */ /* 0x000fe40008011404 */
[----:B------:R-:W-:Y:S02]  /*1860*/  UIADD3 UR4, UPT, UPT, UR6, -0x1, URZ ;  /* 0xffffffff06047890 */ /* 0x000fe4000fffe0ff */
[----:B------:R-:W-:Y:S02]  /*1870*/  UISETP.LT.U32.AND UP0, UPT, UR64, 0x2, UPT ;  /* 0x000000024000788c */ /* 0x000fe4000bf01070 */
[----:B------:R-:W-:Y:S02]  /*1880*/  UISETP.GE.U32.AND UP2, UPT, UR4, -0xff, UPT ;  /* 0xffffff010400788c */ /* 0x000fe4000bf46070 */
[----:B------:R-:W-:Y:S01]  /*1890*/  USEL UR63, UR64, 0x2, UP0 ;  /* 0x00000002403f7887 */ /* 0x000fe20008000000 */
[----:B------:R-:W-:-:S03]  /*18a0*/  UMOV UR23, URZ ;  /* 0x000000ff00177c82 */ /* 0x000fc60008000000 */
[----:B------:R-:W-:Y:S02]  /*18b0*/  UIADD3 UR37, UPT, UPT, UR63, -0x1, URZ ;  /* 0xffffffff3f257890 */ /* 0x000fe4000fffe0ff */
[----:B------:R-:W-:-:S03]  /*18c0*/  UIADD3 UR65, UPT, UPT, UR64, -UR63, URZ ;  /* 0x8000003f40417290 */ /* 0x000fc6000fffe0ff */
[----:B------:R-:W-:-:S04]  /*18d0*/  @UP2 UIADD3 UR37, UPT, UPT, UR63, URZ, URZ ;  /* 0x000000ff3f252290 */ /* 0x000fc8000fffe0ff */
[----:B--234-:R-:W-:-:S12]  /*18e0*/  UIADD3 UR37, UPT, UPT, UR37, 0x1, URZ ;  /* 0x0000000125257890 */ /* 0x01cfd8000fffe0ff */
.L_x_46:
[----:B------:R-:W-:Y:S01]  /*18f0*/  UISETP.NE.AND UP0, UPT, UR55, URZ, UPT ;  /* 0x000000ff3700728c */ /* 0x000fe2000bf05270 */
[----:B------:R-:W2:Y:S08]  /*1900*/  S2UR UR55, SR_CgaCtaId ;  /* 0x00000000003779c3 */ /* 0x000eb00000008800 */
[----:B---3--:R-:W-:Y:S05]  /*1910*/  BRA.U UP0, `(.L_x_23) ;  /* 0x0000000100347547 */ /* 0x008fea000b800000 */
[----:B------:R-:W3:Y:S01]  /*1920*/  S2R R0, SR_CgaCtaId ;  /* 0x0000000000007919 */ /* 0x000ee20000008800 */
[----:B------:R-:W-:-:S04]  /*1930*/  MOV R2, 0x400 ;  /* 0x0000040000027802 */ /* 0x000fc80000000f00 */
[----:B---3--:R-:W-:Y:S02]  /*1940*/  LEA R0, R0, R2, 0x18 ;  /* 0x0000000200007211 */ /* 0x008fe400078ec0ff */
[----:B------:R-:W-:-:S03]  /*1950*/  SHF.L.U32 R2, R8, 0x1f, RZ ;  /* 0x0000001f08027819 */ /* 0x000fc600000006ff */
[----:B------:R-:W-:-:S04]  /*1960*/  IMAD R0, R9, 0x8, R0 ;  /* 0x0000000809007824 */ /* 0x000fc800078e0200 */
[----:B------:R-:W3:Y:S02]  /*1970*/  SYNCS.PHASECHK.TRANS64.TRYWAIT P0, [R0+URZ+0xe0], R2 ;  /* 0x0000e002000075a7 */ /* 0x000ee400080011ff */
[----:B---3--:R-:W-:Y:S05]  /*1980*/  @!P0 BRA `(.L_x_24) ;  /* 0x0000007800908947 */ /* 0x008fea0003800000 */
.L_x_140:
[----:B------:R-:W-:Y:S01]  /*1990*/  VIADD R9, R9, 0x1 ;  /* 0x0000000109097836 */ /* 0x000fe20000000000 */
[----:B------:R3:W-:Y:S04]  /*19a0*/  SYNCS.ARRIVE.TRANS64.A1T0 RZ, [R0+URZ+0xd0], RZ ;  /* 0x0000d0ff00ff79a7 */ /* 0x0007e800081000ff */
[----:B------:R-:W-:-:S04]  /*19b0*/  ISETP.NE.AND P0, PT, R9, 0x2, PT ;  /* 0x000000020900780c */ /* 0x000fc80003f05270 */
[----:B------:R-:W-:Y:S02]  /*19c0*/  SEL R9, R9, RZ, P0 ;  /* 0x000000ff09097207 */ /* 0x000fe40000000000 */
[----:B---3--:R-:W-:-:S04]  /*19d0*/  SEL R0, RZ, 0x1, P0 ;  /* 0x00000001ff007807 */ /* 0x008fc80000000000 */
[----:B------:R-:W-:-:S07]  /*19e0*/  LOP3.LUT R8, R8, R0, RZ, 0x3c, !PT ;  /* 0x0000000008087212 */ /* 0x000fce00078e3cff */
.L_x_23:
[----:B------:R-:W-:Y:S01]  /*19f0*/  UMOV UR21, 0x400 ;  /* 0x0000040000157882 */ /* 0x000fe20000000000 */
[----:B------:R-:W-:Y:S01]  /*1a00*/  SHF.L.U32 R0, R12, 0x1f, RZ ;  /* 0x0000001f0c007819 */ /* 0x000fe200000006ff */
[----:B--2---:R-:W-:Y:S02]  /*1a10*/  ULEA UR21, UR55, UR21, 0x18 ;  /* 0x0000001537157291 */ /* 0x004fe4000f8ec0ff */
[----:B------:R-:W-:Y:S02]  /*1a20*/  UISETP.GE.U32.AND UP0, UPT, UR67, 0xff, UPT ;  /* 0x000000ff4300788c */ /* 0x000fe4000bf06070 */
[----:B------:R-:W-:Y:S02]  /*1a30*/  ULEA UR4, UR23, UR21, 0x3 ;  /* 0x0000001517047291 */ /* 0x000fe4000f8e18ff */
[----:B------:R-:W-:Y:S02]  /*1a40*/  USHF.L.U32 UR59, UR24, 0x6, URZ ;  /* 0x00000006183b7899 */ /* 0x000fe400080006ff */
[----:B------:R-:W-:Y:S01]  /*1a50*/  ULEA UR27, UR28, UR66, 0x7 ;  /* 0x000000421c1b7291 */ /* 0x000fe2000f8e38ff */
[----:B------:R-:W-:-:S04]  /*1a60*/  UMOV UR13, URZ ;  /* 0x000000ff000d7c82 */ /* 0x000fc80008000000 */
[----:B------:R2:W3:Y:S01]  /*1a70*/  SYNCS.PHASECHK.TRANS64.TRYWAIT P1, [UR4+0x10], R0 ;  /* 0x00001000ff0075a7 */ /* 0x0004e20008021104 */
[----:B------:R-:W-:Y:S06]  /*1a80*/  BRA.U !UP0, `(.L_x_25) ;  /* 0x0000000508587547 */ /* 0x000fec000b800000 */
[----:B------:R-:W-:Y:S01]  /*1a90*/  UMOV UR22, URZ ;  /* 0x000000ff00167c82 */ /* 0x000fe20008000000 */
[----:B------:R-:W-:-:S05]  /*1aa0*/  UMOV UR6, UR23 ;  /* 0x0000001700067c82 */ /* 0x000fca0008000000 */
.L_x_33:
[----:B------:R-:W-:Y:S01]  /*1ab0*/  ULEA UR57, UR6, UR21, 0x3 ;  /* 0x0000001506397291 */ /* 0x000fe2000f8e18ff */
[----:B---3--:R-:W-:Y:S01]  /*1ac0*/  @!P4 MOV R2, 0x18000 ;  /* 0x000180000002c802 */ /* 0x008fe20000000f00 */
[----:B-123--:R-:W-:Y:S10]  /*1ad0*/  @P1 BRA `(.L_x_26) ;  /* 0x00000000000c1947 */ /* 0x00eff40003800000 */
[----:B------:R-:W-:-:S04]  /*1ae0*/  SHF.L.U32 R3, R12, 0x1f, RZ ;  /* 0x0000001f0c037819 */ /* 0x000fc800000006ff */
[----:B------:R-:W3:Y:S02]  /*1af0*/  SYNCS.PHASECHK.TRANS64.TRYWAIT P0, [UR57+0x10], R3 ;  /* 0x00001003ff0075a7 */ /* 0x000ee40008001139 */
[----:B---3--:R-:W-:Y:S05]  /*1b00*/  @!P0 BRA `(.L_x_27) ;  /* 0x0000007800448947 */ /* 0x008fea0003800000 */
.L_x_26:
[----:B------:R3:W-:Y:S01]  /*1b10*/  @!P4 SYNCS.ARRIVE.TRANS64 RZ, [UR57], R2 ;  /* 0x00000002ffffc9a7 */ /* 0x0007e20008000039 */
[----:B------:R-:W-:-:S04]  /*1b20*/  ULOP3.LUT UR4, UR38, 0x2, URZ, 0xfc, !UPT ;  /* 0x0000000226047892 */ /* 0x000fc8000f8efcff */
[----:B------:R-:W-:-:S09]  /*1b30*/  UISETP.NE.AND UP0, UPT, UR4, 0x2, UPT ;  /* 0x000000020400788c */ /* 0x000fd2000bf05270 */
[----:B------:R-:W-:Y:S05]  /*1b40*/  BRA.U UP0, `(.L_x_28) ;  /* 0x0000000100047547 */ /* 0x000fea000b800000 */
[----:B-1----:R-:W-:Y:S05]  /*1b50*/  BPT.TRAP 0x1 ;  /* 0x000000040000795c */ /* 0x002fea0000300000 */
.L_x_28:
[----:B------:R-:W-:Y:S04]  /*1b60*/  BSSY.RECONVERGENT B0, `(.L_x_29) ;  /* 0x0000003000007945 */ /* 0x000fe80003800200 */
[----:B------:R-:W-:Y:S05]  /*1b70*/  @P3 BRA `(.L_x_30) ;  /* 0x0000000000043947 */ /* 0x000fea0003800000 */
[----:B-1----:R-:W-:Y:S05]  /*1b80*/  BPT.TRAP 0x1 ;  /* 0x000000040000795c */ /* 0x002fea0000300000 */
.L_x_30:
[----:B-1----:R-:W-:Y:S05]  /*1b90*/  BSYNC.RECONVERGENT B0 ;  /* 0x0000000000007941 */ /* 0x002fea0003800200 */
.L_x_29:
[----:B------:R-:W-:Y:S01]  /*1ba0*/  UIADD3 UR4, UPT, UPT, UR6, 0x1, URZ ;  /* 0x0000000106047890 */ /* 0x000fe2000fffe0ff */
[----:B------:R-:W-:Y:S01]  /*1bb0*/  BSSY.RECONVERGENT B0, `(.L_x_31) ;  /* 0x000003e000007945 */ /* 0x000fe20003800200 */
[----:B------:R-:W-:Y:S02]  /*1bc0*/  ELECT P0, URZ, PT ;  /* 0x0000000000ff782f */ /* 0x000fe40003800000 */
[----:B------:R-:W-:-:S04]  /*1bd0*/  UISETP.NE.AND UP0, UPT, UR4, 0x2, UPT ;  /* 0x000000020400788c */ /* 0x000fc8000bf05270 */
[----:B------:R-:W-:Y:S02]  /*1be0*/  USEL UR5, URZ, 0x1, UP0 ;  /* 0x00000001ff057887 */ /* 0x000fe40008000000 */
[----:B------:R-:W-:-:S04]  /*1bf0*/  USEL UR23, UR4, URZ, UP0 ;  /* 0x000000ff04177287 */ /* 0x000fc80008000000 */
[----:B------:R-:W-:Y:S01]  /*1c00*/  ULEA UR4, UR23, UR21, 0x3 ;  /* 0x0000001517047291 */ /* 0x000fe2000f8e18ff */
[----:B------:R-:W-:-:S04]  /*1c10*/  LOP3.LUT R12, R12, UR5, RZ, 0x3c, !PT ;  /* 0x000000050c0c7c12 */ /* 0x000fc8000f8e3cff */
[----:B--2---:R-:W-:-:S04]  /*1c20*/  SHF.L.U32 R0, R12, 0x1f, RZ ;  /* 0x0000001f0c007819 */ /* 0x004fc800000006ff */
[----:B------:R1:W2:Y:S01]  /*1c30*/  SYNCS.PHASECHK.TRANS64.TRYWAIT P1, [UR4+0x10], R0 ;  /* 0x00001000ff0075a7 */ /* 0x0002a20008021104 */
[----:B------:R-:W-:Y:S05]  /*1c40*/  @!P0 BRA `(.L_x_32) ;  /* 0x0000000000d08947 */ /* 0x000fea0003800000 */
[----:B------:R-:W-:Y:S02]  /*1c50*/  ULEA UR32, UR6, UR21, 0xf ;  /* 0x0000001506207291 */ /* 0x000fe4000f8e78ff */
[----:B------:R-:W-:Y:S02]  /*1c60*/  UIADD3 UR4, UP1, UPT, UR46, 0x80, URZ ;  /* 0x000000802e047890 */ /* 0x000fe4000ff3e0ff */
[----:B------:R-:W-:Y:S02]  /*1c70*/  ULEA UR7, UR6, UR29, 0xe ;  /* 0x0000001d06077291 */ /* 0x000fe4000f8e70ff */
[----:B------:R-:W-:Y:S02]  /*1c80*/  USHF.L.U32 UR58, UR22, 0x7, URZ ;  /* 0x00000007163a7899 */ /* 0x000fe400080006ff */
[----:B------:R-:W-:Y:S02]  /*1c90*/  UIADD3 UR14, UP0, UPT, UR46, 0x180, URZ ;  /* 0x000001802e0e7890 */ /* 0x000fe4000ff1e0ff */
[----:B------:R-:W-:-:S02]  /*1ca0*/  UIADD3.X UR5, UPT, UPT, URZ, UR47, URZ, UP1, !UPT ;  /* 0x0000002fff057290 */ /* 0x000fc40008ffe4ff */
[----:B------:R-:W-:Y:S02]  /*1cb0*/  ULEA UR7, UR7, UR21, 0x2 ;  /* 0x0000001507077291 */ /* 0x000fe4000f8e10ff */
[----:B------:R-:W-:Y:S02]  /*1cc0*/  UIADD3 UR56, UPT, UPT, UR32, 0x8800, URZ ;  /* 0x0000880020387890 */ /* 0x000fe4000fffe0ff */
[----:B------:R-:W-:Y:S02]  /*1cd0*/  UIADD3 UR50, UPT, UPT, UR58, 0x20, URZ ;  /* 0x000000203a327890 */ /* 0x000fe4000fffe0ff */
[----:B------:R-:W-:Y:S02]  /*1ce0*/  UIADD3 UR48, UPT, UPT, UR32, 0xa800, URZ ;  /* 0x0000a80020307890 */ /* 0x000fe4000fffe0ff */
[----:B------:R-:W-:Y:S02]  /*1cf0*/  UIADD3 UR42, UPT, UPT, UR58, 0x40, URZ ;  /* 0x000000403a2a7890 */ /* 0x000fe4000fffe0ff */
[----:B------:R-:W-:-:S02]  /*1d00*/  UIADD3 UR40, UPT, UPT, UR32, 0xc800, URZ ;  /* 0x0000c80020287890 */ /* 0x000fc4000fffe0ff */
[----:B------:R-:W-:Y:S02]  /*1d10*/  UIADD3 UR34, UPT, UPT, UR58, 0x60, URZ ;  /* 0x000000603a227890 */ /* 0x000fe4000fffe0ff */
[----:B------:R-:W-:Y:S02]  /*1d20*/  UIADD3 UR32, UPT, UPT, UR32, 0xe800, URZ ;  /* 0x0000e80020207890 */ /* 0x000fe4000fffe0ff */
[----:B------:R-:W-:Y:S02]  /*1d30*/  UIADD3.X UR15, UPT, UPT, URZ, UR47, URZ, UP0, !UPT ;  /* 0x0000002fff0f7290 */ /* 0x000fe400087fe4ff */
[----:B------:R-:W-:Y:S02]  /*1d40*/  UIADD3 UR24, UPT, UPT, UR7, 0x18800, URZ ;  /* 0x0001880007187890 */ /* 0x000fe4000fffe0ff */
[----:B------:R-:W-:Y:S01]  /*1d50*/  UIADD3 UR8, UPT, UPT, UR7, 0x1c800, URZ ;  /* 0x0001c80007087890 */ /* 0x000fe2000fffe0ff */
[----:B------:R-:W-:Y:S01]  /*1d60*/  UMOV UR30, 0x0 ;  /* 0x00000000001e7882 */ /* 0x000fe20000000000 */
[----:B------:R-:W-:Y:S01]  /*1d70*/  UMOV UR31, 0x10000000 ;  /* 0x10000000001f7882 */ /* 0x000fe20000000000 */
[----:B------:R-:W-:Y:S01]  /*1d80*/  UMOV UR49, UR57 ;  /* 0x0000003900317c82 */ /* 0x000fe20008000000 */
[----:B------:R-:W-:Y:S01]  /*1d90*/  UMOV UR51, UR59 ;  /* 0x0000003b00337c82 */ /* 0x000fe20008000000 */
[----:B------:R-:W-:Y:S01]  /*1da0*/  UMOV UR52, UR60 ;  /* 0x0000003c00347c82 */ /* 0x000fe20008000000 */
[----:B------:R-:W-:Y:S01]  /*1db0*/  UMOV UR41, UR57 ;  /* 0x0000003900297c82 */ /* 0x000fe20008000000 */
[----:B------:R-:W-:Y:S01]  /*1dc0*/  UMOV UR43, UR59 ;  /* 0x0000003b002b7c82 */ /* 0x000fe20008000000 */
[----:B------:R-:W-:Y:S01]  /*1dd0*/  UMOV UR44, UR60 ;  /* 0x0000003c002c7c82 */ /* 0x000fe20008000000 */
[----:B------:R-:W-:Y:S01]  /*1de0*/  UTMALDG.3D [UR56], [UR4], desc[UR30] ;  /* 0x00001e38040075b4 */ /* 0x000fe20008011000 */
[----:B------:R-:W-:Y:S01]  /*1df0*/  UMOV UR33, UR57 ;  /* 0x0000003900217c82 */ /* 0x000fe20008000000 */
[----:B------:R-:W-:Y:S01]  /*1e00*/  UMOV UR35, UR59 ;  /* 0x0000003b00237c82 */ /* 0x000fe20008000000 */
[----:B------:R-:W-:Y:S01]  /*1e10*/  UMOV UR36, UR60 ;  /* 0x0000003c00247c82 */ /* 0x000fe20008000000 */
[----:B------:R-:W-:Y:S01]  /*1e20*/  UMOV UR13, 0xff0000 ;  /* 0x00ff0000000d7882 */ /* 0x000fe20000000000 */
[----:B------:R-:W-:Y:S01]  /*1e30*/  UMOV UR25, UR57 ;  /* 0x0000003900197c82 */ /* 0x000fe20008000000 */
[----:B------:R-:W-:Y:S01]  /*1e40*/  UMOV UR28, UR60 ;  /* 0x0000003c001c7c82 */ /* 0x000fe20008000000 */
[----:B------:R-:W-:Y:S01]  /*1e50*/  UMOV UR26, UR58 ;  /* 0x0000003a001a7c82 */ /* 0x000fe20008000000 */
[----:B------:R-:W-:Y:S01]  /*1e60*/  UTMALDG.3D [UR48], [UR4], desc[UR30] ;  /* 0x00001e30040075b4 */ /* 0x000fe20008011000 */
[----:B------:R-:W-:Y:S01]  /*1e70*/  UMOV UR9, UR57 ;  /* 0x0000003900097c82 */ /* 0x000fe20008000000 */
[----:B------:R-:W-:Y:S01]  /*1e80*/  UMOV UR11, UR27 ;  /* 0x0000001b000b7c82 */ /* 0x000fe20008000000 */
[----:B------:R-:W-:Y:S01]  /*1e90*/  UMOV UR12, UR60 ;  /* 0x0000003c000c7c82 */ /* 0x000fe20008000000 */
[----:B------:R-:W-:Y:S01]  /*1ea0*/  UMOV UR10, UR50 ;  /* 0x00000032000a7c82 */ /* 0x000fe20008000000 */
[----:B------:R-:W-:Y:S01]  /*1eb0*/  UIADD3 UR16, UPT, UPT, UR7, 0x20800, URZ ;  /* 0x0002080007107890 */ /* 0x000fe2000fffe0ff */
[----:B------:R-:W-:Y:S01]  /*1ec0*/  UMOV UR17, UR57 ;  /* 0x0000003900117c82 */ /* 0x000fe20008000000 */
[----:B------:R-:W-:Y:S01]  /*1ed0*/  UTMALDG.3D [UR40], [UR4], desc[UR30] ;  /* 0x00001e28040075b4 */ /* 0x000fe20008011000 */
[----:B------:R-:W-:Y:S01]  /*1ee0*/  UMOV UR19, UR27 ;  /* 0x0000001b00137c82 */ /* 0x000fe20008000000 */
[----:B------:R-:W-:Y:S01]  /*1ef0*/  UMOV UR20, UR60 ;  /* 0x0000003c00147c82 */ /* 0x000fe20008000000 */
[----:B------:R-:W-:Y:S01]  /*1f00*/  UMOV UR18, UR42 ;  /* 0x0000002a00127c82 */ /* 0x000fe20008000000 */
[----:B------:R-:W-:Y:S01]  /*1f10*/  UTMALDG.3D [UR32], [UR4], desc[UR30] ;  /* 0x00001e20040075b4 */ /* 0x000fe20008011000 */
[----:B------:R-:W-:Y:S01]  /*1f20*/  UTMALDG.3D.MULTICAST [UR24], [UR14], UR13, desc[UR30] ;  /* 0x00001e180e0073b4 */ /* 0x000fe2000801180d */
[----:B------:R4:W-:Y:S01]  /*1f30*/  UTMALDG.3D.MULTICAST [UR8], [UR14], UR13, desc[UR30] ;  /* 0x00001e080e0073b4 */ /* 0x0009e2000801180d */
[----:B------:R1:W-:Y:S01]  /*1f40*/  UTMALDG.3D.MULTICAST [UR16], [UR14], UR13, desc[UR30] ;  /* 0x00001e100e0073b4 */ /* 0x0003e2000801180d */
[----:B----4-:R-:W-:Y:S01]  /*1f50*/  UIADD3 UR8, UPT, UPT, UR7, 0x24800, URZ ;  /* 0x0002480007087890 */ /* 0x010fe2000fffe0ff */
[----:B------:R-:W-:-:S08]  /*1f60*/  UMOV UR10, UR34 ;  /* 0x00000022000a7c82 */ /* 0x000fd00008000000 */
[----:B------:R1:W-:Y:S02]  /*1f70*/  UTMALDG.3D.MULTICAST [UR8], [UR14], UR13, desc[UR30] ;  /* 0x00001e080e0073b4 */ /* 0x0003e4000801180d */
[----:B-1----:R-:W-:Y:S01]  /*1f80*/  NOP ;  /* 0x0000000000007918 */ /* 0x002fe20000000000 */
.L_x_32:
[----:B------:R-:W-:Y:S05]  /*1f90*/  BSYNC.RECONVERGENT B0 ;  /* 0x0000000000007941 */ /* 0x000fea0003800200 */
.L_x_31:
[----:B------:R-:W-:Y:S01]  /*1fa0*/  UIADD3 UR22, UPT, UPT, UR22, 0x1, URZ ;  /* 0x0000000116167890 */ /* 0x000fe2000fffe0ff */
[----:B------:R-:W-:Y:S01]  /*1fb0*/  UMOV UR6, UR23 ;  /* 0x0000001700067c82 */ /* 0x000fe20008000000 */
[----:B------:R-:W-:Y:S02]  /*1fc0*/  UMOV UR13, UR37 ;  /* 0x00000025000d7c82 */ /* 0x000fe40008000000 */
[----:B------:R-:W-:-:S09]  /*1fd0*/  UISETP.NE.AND UP0, UPT, UR22, UR37, UPT ;  /* 0x000000251600728c */ /* 0x000fd2000bf05270 */
[----:B------:R-:W-:Y:S05]  /*1fe0*/  BRA.U UP0, `(.L_x_33) ;  /* 0xfffffff900b07547 */ /* 0x000fea000b83ffff */
.L_x_25:
[----:B------:R-:W-:Y:S01]  /*1ff0*/  ULEA UR4, UR23, UR21, 0x3 ;  /* 0x0000001517047291 */ /* 0x000fe2000f8e18ff */
[----:B-12---:R-:W-:Y:S01]  /*2000*/  SHF.L.U32 R0, R12, 0x1f, RZ ;  /* 0x0000001f0c007819 */ /* 0x006fe200000006ff */
[----:B------:R-:W-:Y:S01]  /*2010*/  @!P2 SYNCS.ARRIVE.TRANS64.A1T0 RZ, [UR21+0x68], RZ ;  /* 0x000068ffffffa9a7 */ /* 0x000fe20008100015 */
[----:B------:R-:W-:-:S06]  /*2020*/  UISETP.GT.AND UP0, UPT, UR64, UR63, UPT ;  /* 0x0000003f4000728c */ /* 0x000fcc000bf04270 */
[----:B---3--:R1:W2:Y:S03]  /*2030*/  SYNCS.PHASECHK.TRANS64.TRYWAIT P1, [UR4+0x10], R0 ;  /* 0x00001000ff0075a7 */ /* 0x0082a60008021104 */
[----:B------:R-:W-:Y:S05]  /*2040*/  BRA.U !UP0, `(.L_x_34) ;  /* 0x0000000508547547 */ /* 0x000fea000b800000 */
[----:B------:R-:W-:Y:S01]  /*2050*/  UIADD3 UR22, UPT, UPT, UR65, UR13, URZ ;  /* 0x0000000d41167290 */ /* 0x000fe2000fffe0ff */
[----:B------:R-:W-:-:S11]  /*2060*/  UMOV UR6, UR23 ;  /* 0x0000001700067c82 */ /* 0x000fd60008000000 */
.L_x_42:
[----:B------:R-:W-:Y:S01]  /*2070*/  ULEA UR57, UR6, UR21, 0x3 ;  /* 0x0000001506397291 */ /* 0x000fe2000f8e18ff */
[----:B--2---:R-:W-:Y:S01]  /*2080*/  @!P4 MOV R2, 0x18000 ;  /* 0x000180000002c802 */ /* 0x004fe20000000f00 */
[----:B--23--:R-:W-:Y:S10]  /*2090*/  @P1 BRA `(.L_x_35) ;  /* 0x00000000000c1947 */ /* 0x00cff40003800000 */
[----:B------:R-:W-:-:S04]  /*20a0*/  SHF.L.U32 R3, R12, 0x1f, RZ ;  /* 0x0000001f0c037819 */ /* 0x000fc800000006ff */
[----:B------:R-:W2:Y:S02]  /*20b0*/  SYNCS.PHASECHK.TRANS64.TRYWAIT P0, [UR57+0x10], R3 ;  /* 0x00001003ff0075a7 */ /* 0x000ea40008001139 */
[----:B--2---:R-:W-:Y:S05]  /*20c0*/  @!P0 BRA `(.L_x_36) ;  /* 0x0000007000ec8947 */ /* 0x004fea0003800000 */
.L_x_35:
[----:B------:R2:W-:Y:S01]  /*20d0*/  @!P4 SYNCS.ARRIVE.TRANS64 RZ, [UR57], R2 ;  /* 0x00000002ffffc9a7 */ /* 0x0005e20008000039 */
[----:B------:R-:W-:-:S04]  /*20e0*/  ULOP3.LUT UR4, UR38, 0x2, URZ, 0xfc, !UPT ;  /* 0x0000000226047892 */ /* 0x000fc8000f8efcff */
[----:B------:R-:W-:-:S09]  /*20f0*/  UISETP.NE.AND UP0, UPT, UR4, 0x2, UPT ;  /* 0x000000020400788c */ /* 0x000fd2000bf05270 */
[----:B------:R-:W-:Y:S05]  /*2100*/  BRA.U UP0, `(.L_x_37) ;  /* 0x0000000100047547 */ /* 0x000fea000b800000 */
[----:B------:R-:W-:Y:S05]  /*2110*/  BPT.TRAP 0x1 ;  /* 0x000000040000795c */ /* 0x000fea0000300000 */
.L_x_37:
[----:B------:R-:W-:Y:S04]  /*2120*/  BSSY.RECONVERGENT B0, `(.L_x_38) ;  /* 0x0000003000007945 */ /* 0x000fe80003800200 */
[----:B------:R-:W-:Y:S05]  /*2130*/  @P3 BRA `(.L_x_39) ;  /* 0x0000000000043947 */ /* 0x000fea0003800000 */
[----:B------:R-:W-:Y:S05]  /*2140*/  BPT.TRAP 0x1 ;  /* 0x000000040000795c */ /* 0x000fea0000300000 */
.L_x_39:
[----:B------:R-:W-:Y:S05]  /*2150*/  BSYNC.RECONVERGENT B0 ;  /* 0x0000000000007941 */ /* 0x000fea0003800200 */
.L_x_38:
        /* <DEDUP_REMOVED lines=8> */
[----:B-1----:R-:W-:-:S04]  /*21e0*/  SHF.L.U32 R0, R12, 0x1f, RZ ;  /* 0x0000001f0c007819 */ /* 0x002fc800000006ff */
[----:B------:R1:W3:Y:S01]  /*21f0*/  SYNCS.PHASECHK.TRANS64.TRYWAIT P1, [UR4+0x10], R0 ;  /* 0x00001000ff0075a7 */ /* 0x0002e20008021104 */
        /* <DEDUP_REMOVED lines=53> */
.L_x_41:
[----:B------:R-:W-:Y:S05]  /*2550*/  BSYNC.RECONVERGENT B0 ;  /* 0x0000000000007941 */ /* 0x000fea0003800200 */
.L_x_40:
[----:B------:R-:W-:Y:S01]  /*2560*/  UIADD3 UR13, UPT, UPT, UR13, 0x1, URZ ;  /* 0x000000010d0d7890 */ /* 0x000fe2000fffe0ff */
[----:B------:R-:W-:-:S03]  /*2570*/  UMOV UR6, UR23 ;  /* 0x0000001700067c82 */ /* 0x000fc60008000000 */
[----:B------:R-:W-:-:S09]  /*2580*/  UISETP.NE.AND UP0, UPT, UR13, UR22, UPT ;  /* 0x000000160d00728c */ /* 0x000fd2000bf05270 */
[----:B------:R-:W-:Y:S05]  /*2590*/  BRA.U UP0, `(.L_x_42) ;  /* 0xfffffff900b47547 */ /* 0x000fea000b83ffff */
.L_x_34:
[C---:B------:R-:W-:Y:S01]  /*25a0*/  LEA R3, R11.reuse, UR21, 0x3 ;  /* 0x000000150b037c11 */ /* 0x040fe2000f8e18ff */
[----:B------:R-:W-:Y:S01]  /*25b0*/  NOP ;  /* 0x0000000000007918 */ /* 0x000fe20000000000 */
[----:B-1----:R-:W-:Y:S02]  /*25c0*/  SHF.L.U32 R0, R10, 0x1f, RZ ;  /* 0x0000001f0a007819 */ /* 0x002fe400000006ff */
[----:B------:R-:W-:Y:S02]  /*25d0*/  LEA R4, R11, UR21, 0x4 ;  /* 0x000000150b047c11 */ /* 0x000fe4000f8e20ff */
[----:B------:R-:W1:Y:S02]  /*25e0*/  SYNCS.PHASECHK.TRANS64.TRYWAIT P0, [R3+URZ+0x70], R0 ;  /* 0x00007000030075a7 */ /* 0x000e6400080011ff */
[----:B-1----:R-:W-:Y:S05]  /*25f0*/  @!P0 BRA `(.L_x_43) ;  /* 0x0000006c00b88947 */ /* 0x002fea0003800000 */
.L_x_143:
[----:B------:R-:W4:Y:S01]  /*2600*/  LDS.128 R4, [R4+0x100] ;  /* 0x0001000004047984 */ /* 0x000f220000000c00 */
[----:B------:R-:W-:Y:S01]  /*2610*/  UISETP.GE.AND UP0, UPT, UR39, 0x1, UPT ;  /* 0x000000012700788c */ /* 0x000fe2000bf06270 */
[----:B------:R-:W-:Y:S01]  /*2620*/  @!PT LDS RZ, [RZ] ;  /* 0x00000000fffff984 */ /* 0x000fe20000000800 */
[----:B------:R-:W-:Y:S01]  /*2630*/  @!PT LDS RZ, [RZ] ;  /* 0x00000000fffff984 */ /* 0x000fe20000000800 */
[----:B------:R-:W-:Y:S01]  /*2640*/  @!PT LDS RZ, [RZ] ;  /* 0x00000000fffff984 */ /* 0x000fe20000000800 */
[----:B------:R-:W-:Y:S01]  /*2650*/  @!PT LDS RZ, [RZ] ;  /* 0x00000000fffff984 */ /* 0x000fe20000000800 */
[----:B------:R1:W-:Y:S06]  /*2660*/  MEMBAR.ALL.CTA ;  /* 0x0000000000007992 */ /* 0x0003ec0000008000 */
[----:B-1----:R-:W1:Y:S01]  /*2670*/  FENCE.VIEW.ASYNC.S ;  /* 0x00000000000073c6 */ /* 0x002e620000000000 */
[----:B----4-:R-:W-:-:S13]  /*2680*/  LOP3.LUT P0, RZ, R6, 0x1, RZ, 0xc0, !PT ;  /* 0x0000000106ff7812 */ /* 0x010fda000780c0ff */
[----:B-1----:R-:W-:Y:S01]  /*2690*/  VOTEU.ANY UP1, P0 ;  /* 0x0000000000ff7886 */ /* 0x002fe20000020100 */
[----:B------:R-:W-:-:S13]  /*26a0*/  PLOP3.LUT P0, PT, PT, PT, UP1, 0x80, 0x8 ;  /* 0x000000000008781c */ /* 0x000fda0003f0f018 */
[----:B------:R-:W-:Y:S02]  /*26b0*/  @P0 LOP3.LUT R0, R5, 0xffff, RZ, 0xc0, !PT ;  /* 0x0000ffff05000812 */ /* 0x000fe400078ec0ff */
[----:B--2---:R-:W-:Y:S02]  /*26c0*/  @P0 MOV R2, R4 ;  /* 0x0000000400020202 */ /* 0x004fe40000000f00 */
[----:B------:R-:W-:Y:S01]  /*26d0*/  @P0 R2UR UR5, R0 ;  /* 0x00000000000502ca */ /* 0x000fe200000e0000 */
[----:B------:R-:W-:Y:S01]  /*26e0*/  VIADD R0, R3, 0x80 ;  /* 0x0000008003007836 */ /* 0x000fe20000000000 */
[----:B------:R-:W-:Y:S02]  /*26f0*/  @P0 SHF.R.U32.HI R4, RZ, 0x10, R5 ;  /* 0x00000010ff040819 */ /* 0x000fe40000011605 */
[----:B------:R-:W-:Y:S02]  /*2700*/  @P0 R2UR UR6, R2 ;  /* 0x00000000020602ca */ /* 0x000fe400000e0000 */
[----:B------:R-:W-:-:S02]  /*2710*/  PRMT R0, RZ, 0x654, R0 ;  /* 0x00000654ff007816 */ /* 0x000fc40000000000 */
[----:B------:R-:W-:Y:S02]  /*2720*/  @P0 R2UR UR4, R4 ;  /* 0x00000000040402ca */ /* 0x000fe400000e0000 */
[----:B------:R1:W-:Y:S03]  /*2730*/  SYNCS.ARRIVE.TRANS64.RED.A1T0 RZ, [R0+URZ], RZ ;  /* 0x000000ff00ff79a7 */ /* 0x0003e600081004ff */
[----:B------:R-:W-:-:S04]  /*2740*/  @UP1 UMOV UR53, UR5 ;  /* 0x0000000500351c82 */ /* 0x000fc80008000000 */
[----:B------:R-:W-:-:S04]  /*2750*/  @UP1 UMOV UR54, UR6 ;  /* 0x0000000600361c82 */ /* 0x000fc80008000000 */
[----:B------:R-:W-:Y:S01]  /*2760*/  @UP1 UMOV UR60, UR4 ;  /* 0x00000004003c1c82 */ /* 0x000fe20008000000 */
[----:B------:R-:W-:Y:S05]  /*2770*/  BRA.U !UP0, `(.L_x_44) ;  /* 0x0000000108d47547 */ /* 0x000fea000b800000 */
[----:B------:R-:W2:Y:S01]  /*2780*/  LDCU.128 UR12, c[0x0][0xb10] ;  /* 0x00016200ff0c77ac */ /* 0x000ea20008000c00 */
[----:B------:R-:W4:Y:S01]  /*2790*/  LDCU UR22, c[0x0][0xb20] ;  /* 0x00016400ff1677ac */ /* 0x000f220008000800 */
[----:B------:R-:W3:Y:S01]  /*27a0*/  LDCU UR20, c[0x0][0xb0c] ;  /* 0x00016180ff1477ac */ /* 0x000ee20008000800 */
[----:B------:R-:W1:Y:S01]  /*27b0*/  LDCU.64 UR8, c[0x0][0xb28] ;  /* 0x00016500ff0877ac */ /* 0x000e620008000a00 */
[----:B------:R-:W-:Y:S02]  /*27c0*/  UISETP.NE.AND UP3, UPT, UR39, 0x1, UPT ;  /* 0x000000012700788c */ /* 0x000fe4000bf65270 */
[----:B--2---:R-:W-:Y:S02]  /*27d0*/  UIMAD.WIDE.U32 UR6, UR61, UR15, URZ ;  /* 0x0000000f3d0672a5 */ /* 0x004fe4000f8e00ff */
[----:B------:R-:W-:Y:S02]  /*27e0*/  UIMAD.WIDE.U32 UR4, UR62, UR12, URZ ;  /* 0x0000000c3e0472a5 */ /* 0x000fe4000f8e00ff */
[----:B------:R-:W-:-:S02]  /*27f0*/  UISETP.NE.AND UP0, UPT, UR14, 0x1, UPT ;  /* 0x000000010e00788c */ /* 0x000fc4000bf05270 */
[----:B------:R-:W-:Y:S01]  /*2800*/  UIMAD.WIDE.U32 UR18, UR53, UR15, URZ ;  /* 0x0000000f351272a5 */ /* 0x000fe2000f8e00ff */
[----:B------:R-:W-:Y:S02]  /*2810*/  UMOV UR6, UR7 ;  /* 0x0000000700067c82 */ /* 0x000fe40008000000 */
[----:B------:R-:W-:Y:S01]  /*2820*/  UMOV UR4, UR5 ;  /* 0x0000000500047c82 */ /* 0x000fe20008000000 */
[----:B----4-:R-:W-:Y:S02]  /*2830*/  USHF.R.U32.HI UR6, URZ, UR22, UR6 ;  /* 0x00000016ff067299 */ /* 0x010fe40008011606 */
[----:B---3--:R-:W-:Y:S02]  /*2840*/  UISETP.NE.AND UP2, UPT, UR20, 0x1, UPT ;  /* 0x000000011400788c */ /* 0x008fe4000bf45270 */
[----:B------:R-:W-:Y:S02]  /*2850*/  USHF.R.U32.HI UR4, URZ, UR13, UR4 ;  /* 0x0000000dff047299 */ /* 0x000fe40008011604 */
[----:B------:R-:W-:-:S02]  /*2860*/  USEL UR5, UR61, UR6, !UP0 ;  /* 0x000000063d057287 */ /* 0x000fc4000c000000 */
[----:B------:R-:W-:Y:S02]  /*2870*/  USEL UR6, UR62, UR4, !UP2 ;  /* 0x000000043e067287 */ /* 0x000fe4000d000000 */
[----:B-1----:R-:W-:Y:S01]  /*2880*/  UIMAD.WIDE.U32 UR10, UR5, UR8, URZ ;  /* 0x00000008050a72a5 */ /* 0x002fe2000f8e00ff */
[----:B------:R-:W-:Y:S01]  /*2890*/  UMOV UR4, UR19 ;  /* 0x0000001300047c82 */ /* 0x000fe20008000000 */
[----:B------:R-:W-:Y:S02]  /*28a0*/  UIMAD.WIDE.U32 UR16, UR54, UR12, URZ ;  /* 0x0000000c361072a5 */ /* 0x000fe4000f8e00ff */
[----:B------:R-:W-:-:S03]  /*28b0*/  UIMAD.WIDE.U32 UR18, UR6, UR8, URZ ;  /* 0x00000008061272a5 */ /* 0x000fc6000f8e00ff */
[----:B------:R-:W-:Y:S01]  /*28c0*/  UMOV UR10, UR11 ;  /* 0x0000000b000a7c82 */ /* 0x000fe20008000000 */
[----:B------:R-:W-:Y:S02]  /*28d0*/  USHF.R.U32.HI UR4, URZ, UR22, UR4 ;  /* 0x00000016ff047299 */ /* 0x000fe40008011604 */
[----:B------:R-:W-:Y:S01]  /*28e0*/  @UP3 USHF.R.U32.HI UR5, URZ, UR9, UR10 ;  /* 0x00000009ff053299 */ /* 0x000fe2000801160a */
[----:B------:R-:W-:Y:S01]  /*28f0*/  UMOV UR16, UR17 ;  /* 0x0000001100107c82 */ /* 0x000fe20008000000 */
[----:B------:R-:W-:Y:S01]  /*2900*/  UMOV UR18, UR19 ;  /* 0x0000001300127c82 */ /* 0x000fe20008000000 */
[----:B------:R-:W-:Y:S02]  /*2910*/  USHF.R.U32.HI UR13, URZ, UR13, UR16 ;  /* 0x0000000dff0d7299 */ /* 0x000fe40008011610 */
[----:B------:R-:W-:Y:S02]  /*2920*/  USEL UR4, UR53, UR4, !UP0 ;  /* 0x0000000435047287 */ /* 0x000fe4000c000000 */
[----:B------:R-:W-:-:S02]  /*2930*/  @UP3 USHF.R.U32.HI UR6, URZ, UR9, UR18 ;  /* 0x00000009ff063299 */ /* 0x000fc40008011612 */
[----:B------:R-:W-:Y:S02]  /*2940*/  UIMAD UR7, UR39, UR5, URZ ;  /* 0x00000005270772a4 */ /* 0x000fe4000f8e02ff */
[----:B------:R-:W-:Y:S02]  /*2950*/  USEL UR5, UR54, UR13, !UP2 ;  /* 0x0000000d36057287 */ /* 0x000fe4000d000000 */
[----:B------:R-:W-:Y:S02]  /*2960*/  UIMAD UR10, UR39, UR6, URZ ;  /* 0x00000006270a72a4 */ /* 0x000fe4000f8e02ff */
[----:B------:R-:W-:Y:S02]  /*2970*/  UISETP.GE.AND UP0, UPT, UR4, UR7, UPT ;  /* 0x000000070400728c */ /* 0x000fe4000bf06270 */
[----:B------:R-:W-:Y:S02]  /*2980*/  UIMAD.WIDE.U32 UR12, UR4, UR8, URZ ;  /* 0x00000008040c72a5 */ /* 0x000fe4000f8e00ff */
[----:B------:R-:W-:-:S02]  /*2990*/  UISETP.GE.OR UP0, UPT, UR5, UR10, UP0 ;  /* 0x0000000a0500728c */ /* 0x000fc40008706670 */
[----:B------:R-:W-:Y:S02]  /*29a0*/  UIMAD.WIDE.U32 UR10, UR5, UR8, URZ ;  /* 0x00000008050a72a5 */ /* 0x000fe4000f8e00ff */
[----:B------:R-:W-:Y:S01]  /*29b0*/  UIADD3 UR12, UPT, UPT, -UR4, URZ, URZ ;  /* 0x000000ff040c7290 */ /* 0x000fe2000fffe1ff */
[----:B------:R-:W-:Y:S01]  /*29c0*/  UMOV UR8, UR13 ;  /* 0x0000000d00087c82 */ /* 0x000fe20008000000 */
[----:B------:R-:W-:Y:S02]  /*29d0*/  UIADD3 UR10, UPT, UPT, -UR5, URZ, URZ ;  /* 0x000000ff050a7290 */ /* 0x000fe4000fffe1ff */
[----:B------:R-:W-:-:S03]  /*29e0*/  USHF.R.U32.HI UR8, URZ, UR9, UR8 ;  /* 0x00000009ff087299 */ /* 0x000fc60008011608 */
[----:B------:R-:W-:Y:S01]  /*29f0*/  @!UP0 UMOV UR7, UR11 ;  /* 0x0000000b00078c82 */ /* 0x000fe20008000000 */
[----:B------:R-:W-:Y:S02]  /*2a00*/  UIMAD UR12, UR14, UR12, UR53 ;  /* 0x0000000c0e0c72a4 */ /* 0x000fe4000f8e0235 */
[----:B------:R-:W-:Y:S02]  /*2a10*/  USEL UR8, UR4, UR8, !UP3 ;  /* 0x0000000804087287 */ /* 0x000fe4000d800000 */
[----:B------:R-:W-:Y:S02]  /*2a20*/  @!UP0 USHF.R.U32.HI UR7, URZ, UR9, UR7 ;  /* 0x00000009ff078299 */ /* 0x000fe40008011607 */
[----:B------:R-:W-:Y:S02]  /*2a30*/  UIADD3 UR9, UPT, UPT, -UR8, URZ, URZ ;  /* 0x000000ff08097290 */ /* 0x000fe4000fffe1ff */
[----:B------:R-:W-:Y:S02]  /*2a40*/  @!UP0 USEL UR7, UR5, UR7, !UP3 ;  /* 0x0000000705078287 */ /* 0x000fe4000d800000 */
[----:B------:R-:W-:-:S02]  /*2a50*/  UIMAD UR9, UR39, UR9, UR4 ;  /* 0x00000009270972a4 */ /* 0x000fc4000f8e0204 */
[----:B------:R-:W-:Y:S02]  /*2a60*/  @!UP0 UIADD3 UR8, UPT, UPT, UR8, -UR7, URZ ;  /* 0x8000000708088290 */ /* 0x000fe4000fffe0ff */
[----:B------:R-:W-:Y:S02]  /*2a70*/  @!UP0 UIMAD UR7, UR9, UR6, UR7 ;  /* 0x00000006090782a4 */ /* 0x000fe4000f8e0207 */
[----:B------:R-:W-:Y:S02]  /*2a80*/  @!UP0 UIMAD UR4, UR39, UR8, UR5 ;  /* 0x00000008270482a4 */ /* 0x000fe4000f8e0205 */
[----:B------:R-:W-:Y:S02]  /*2a90*/  UIMAD UR6, UR20, UR10, UR54 ;  /* 0x0000000a140672a4 */ /* 0x000fe4000f8e0236 */
[----:B------:R-:W-:Y:S01]  /*2aa0*/  UIMAD UR53, UR4, UR14, UR12 ;  /* 0x0000000e043572a4 */ /* 0x000fe2000f8e020c */
[----:B------:R-:W-:Y:S02]  /*2ab0*/  @!UP0 UMOV UR5, UR7 ;  /* 0x0000000700058c82 */ /* 0x000fe40008000000 */
[----:B------:R-:W-:-:S12]  /*2ac0*/  UIMAD UR54, UR5, UR20, UR6 ;  /* 0x00000014053672a4 */ /* 0x000fd8000f8e0206 */
.L_x_44:
[----:B------:R-:W2:Y:S02]  /*2ad0*/  LDCU UR4, c[0x0][0xb30] ;  /* 0x00016600ff0477ac */ /* 0x000ea40008000800 */
[----:B--2---:R-:W-:-:S09]  /*2ae0*/  UISETP.NE.AND UP0, UPT, UR4, 0x1, UPT ;  /* 0x000000010400788c */ /* 0x004fd2000bf05270 */
[----:B------:R-:W-:Y:S05]  /*2af0*/  BRA.U UP0, `(.L_x_45) ;  /* 0x0000000100447547 */ /* 0x000fea000b800000 */
[----:B------:R-:W2:Y:S01]  /*2b00*/  LDCU.128 UR8, c[0x0][0xb10] ;  /* 0x00016200ff0877ac */ /* 0x000ea20008000c00 */
[----:B------:R-:W4:Y:S01]  /*2b10*/  LDCU UR12, c[0x0][0xb0c] ;  /* 0x00016180ff0c77ac */ /* 0x000f220008000800 */
[----:B------:R-:W1:Y:S01]  /*2b20*/  LDCU UR13, c[0x0][0xb20] ;  /* 0x00016400ff0d77ac */ /* 0x000e620008000800 */
[----:B--2---:R-:W-:Y:S02]  /*2b30*/  UIMAD.WIDE.U32 UR6, UR54, UR8, URZ ;  /* 0x00000008360672a5 */ /* 0x004fe4000f8e00ff */
[----:B------:R-:W-:Y:S02]  /*2b40*/  UIMAD.WIDE.U32 UR4, UR53, UR11, URZ ;  /* 0x0000000b350472a5 */ /* 0x000fe4000f8e00ff */
[----:B----4-:R-:W-:Y:S02]  /*2b50*/  UISETP.NE.AND UP2, UPT, UR12, 0x1, UPT ;  /* 0x000000010c00788c */ /* 0x010fe4000bf45270 */
[----:B------:R-:W-:Y:S01]  /*2b60*/  UISETP.NE.AND UP0, UPT, UR10, 0x1, UPT ;  /* 0x000000010a00788c */ /* 0x000fe2000bf05270 */
[----:B------:R-:W-:-:S02]  /*2b70*/  UMOV UR6, UR7 ;  /* 0x0000000700067c82 */ /* 0x000fc40008000000 */
[----:B------:R-:W-:Y:S01]  /*2b80*/  UMOV UR4, UR5 ;  /* 0x0000000500047c82 */ /* 0x000fe20008000000 */
[----:B------:R-:W-:Y:S02]  /*2b90*/  USHF.R.U32.HI UR6, URZ, UR9, UR6 ;  /* 0x00000009ff067299 */ /* 0x000fe40008011606 */
[----:B-1----:R-:W-:Y:S02]  /*2ba0*/  USHF.R.U32.HI UR4, URZ, UR13, UR4 ;  /* 0x0000000dff047299 */ /* 0x002fe40008011604 */
[----:B------:R-:W-:Y:S02]  /*2bb0*/  USEL UR5, UR54, UR6, !UP2 ;  /* 0x0000000636057287 */ /* 0x000fe4000d000000 */
[----:B------:R-:W-:-:S04]  /*2bc0*/  USEL UR4, UR53, UR4, !UP0 ;  /* 0x0000000435047287 */ /* 0x000fc8000c000000 */
[----:B------:R-:W-:Y:S02]  /*2bd0*/  UIADD3 UR6, UPT, UPT, UR5, -UR4, URZ ;  /* 0x8000000405067290 */ /* 0x000fe4000fffe0ff */
[----:B------:R-:W-:Y:S02]  /*2be0*/  UIADD3 UR4, UPT, UPT, -UR5, UR4, URZ ;  /* 0x0000000405047290 */ /* 0x000fe4000fffe1ff */
[----:B------:R-:W-:Y:S02]  /*2bf0*/  UIMAD UR53, UR6, UR10, UR53 ;  /* 0x0000000a063572a4 */ /* 0x000fe4000f8e0235 */
[----:B------:R-:W-:-:S12]  /*2c00*/  UIMAD UR54, UR4, UR12, UR54 ;  /* 0x0000000c043672a4 */ /* 0x000fd8000f8e0236 */
.L_x_45:
[----:B------:R-:W-:Y:S01]  /*2c10*/  VIADD R11, R11, 0x1 ;  /* 0x000000010b0b7836 */ /* 0x000fe20000000000 */
[----:B------:R-:W-:Y:S02]  /*2c20*/  R2UR UR5, R56 ;  /* 0x00000000380572ca */ /* 0x000fe400000e0000 */
[----:B------:R-:W-:Y:S02]  /*2c30*/  R2UR UR4, R55 ;  /* 0x00000000370472ca */ /* 0x000fe400000e0000 */
[C---:B------:R-:W-:Y:S02]  /*2c40*/  ISETP.NE.AND P0, PT, R11.reuse, 0x2, PT ;  /* 0x000000020b00780c */ /* 0x040fe40003f05270 */
[----:B------:R-:W-:Y:S02]  /*2c50*/  PLOP3.LUT P2, PT, PT, PT, PT, 0x80, 0x8 ;  /* 0x000000000008781c */ /* 0x000fe40003f4f070 */
[----:B-1----:R-:W-:Y:S02]  /*2c60*/  SEL R0, RZ, 0x1, P0 ;  /* 0x00000001ff007807 */ /* 0x002fe40000000000 */
[----:B------:R-:W-:-:S02]  /*2c70*/  SEL R11, R11, RZ, P0 ;  /* 0x000000ff0b0b7207 */ /* 0x000fc40000000000 */
[----:B------:R-:W-:Y:S01]  /*2c80*/  LOP3.LUT R10, R10, R0, RZ, 0x3c, !PT ;  /* 0x000000000a0a7212 */ /* 0x000fe200078e3cff */
[----:B------:R-:W-:Y:S02]  /*2c90*/  UIADD3 UR24, UPT, UPT, UR54, UR5, URZ ;  /* 0x0000000536187290 */ /* 0x000fe4000fffe0ff */
[----:B------:R-:W-:Y:S01]  /*2ca0*/  UIADD3 UR28, UPT, UPT, UR53, UR4, URZ ;  /* 0x00000004351c7290 */ /* 0x000fe2000fffe0ff */
[----:B------:R-:W-:Y:S11]  /*2cb0*/  BRA.U UP1, `(.L_x_46) ;  /* 0xffffffed010c7547 */ /* 0x000ff6000b83ffff */
[----:B------:R-:W-:Y:S01]  /*2cc0*/  UIADD3 UR21, UPT, UPT, UR21, 0x10, URZ ;  /* 0x0000001015157890 */ /* 0x000fe2000fffe0ff */
[----:B------:R-:W-:-:S03]  /*2cd0*/  SHF.L.U32 R2, R12, 0x1f, RZ ;  /* 0x0000001f0c027819 */ /* 0x000fc600000006ff */
[----:B------:R-:W-:-:S09]  /*2ce0*/  ULEA UR4, UR23, UR21, 0x3 ;  /* 0x0000001517047291 */ /* 0x000fd2000f8e18ff */
[----:B------:R-:W1:Y:S02]  /*2cf0*/  SYNCS.PHASECHK.TRANS64.TRYWAIT P0, [UR4], R2 ;  /* 0x00000002ff0075a7 */ /* 0x000e640008001104 */
[----:B-1----:R-:W-:Y:S05]  /*2d00*/  @!P0 BRA `(.L_x_47) ;  /* 0x0000006800088947 */ /* 0x002fea0003800000 */
.L_x_145:
[----:B------:R-:W-:-:S04]  /*2d10*/  UIADD3 UR4, UPT, UPT, UR23, 0x1, URZ ;  /* 0x0000000117047890 */ /* 0x000fc8000fffe0ff */
[----:B------:R-:W-:-:S04]  /*2d20*/  UISETP.NE.AND UP0, UPT, UR4, 0x2, UPT ;  /* 0x000000020400788c */ /* 0x000fc8000bf05270 */
[----:B------:R-:W-:Y:S02]  /*2d30*/  USEL UR5, URZ, 0x1, UP0 ;  /* 0x00000001ff057887 */ /* 0x000fe40008000000 */
[----:B------:R-:W-:-:S04]  /*2d40*/  USEL UR4, UR4, URZ, UP0 ;  /* 0x000000ff04047287 */ /* 0x000fc80008000000 */
[----:B------:R-:W-:Y:S01]  /*2d50*/  ULEA UR4, UR4, UR21, 0x3 ;  /* 0x0000001504047291 */ /* 0x000fe2000f8e18ff */
[----:B-1----:R-:W-:-:S04]  /*2d60*/  LOP3.LUT R2, R12, UR5, RZ, 0x3c, !PT ;  /* 0x000000050c027c12 */ /* 0x002fc8000f8e3cff */
[----:B------:R-:W-:Y:S01]  /*2d70*/  SHF.L.U32 R2, R2, 0x1f, RZ ;  /* 0x0000001f02027819 */ /* 0x000fe200000006ff */
[----:B------:R-:W-:-:S07]  /*2d80*/  IMAD.U32 R0, RZ, RZ, UR4 ;  /* 0x00000004ff007e24 */ /* 0x000fce000f8e00ff */
.L_x_48:
[----:B-1----:R1:W2:Y:S02]  /*2d90*/  SYNCS.PHASECHK.TRANS64.TRYWAIT P0, [R0+URZ], R2 ;  /* 0x00000002000075a7 */ /* 0x0022a400080011ff */
[----:B--2---:R-:W-:Y:S05]  /*2da0*/  @!P0 NANOSLEEP.SYNCS 0x989680 ;  /* 0x009896800000895d */ /* 0x004fea0003900000 */
[----:B------:R-:W2:Y:S02]  /*2db0*/  @!P0 SYNCS.PHASECHK.TRANS64 P0, [R0+URZ], R2 ;  /* 0x00000002000085a7 */ /* 0x000ea400080010ff */
[----:B--2---:R-:W-:Y:S05]  /*2dc0*/  @P0 EXIT ;  /* 0x000000000000094d */ /* 0x004fea0003800000 */
[----:B------:R-:W-:Y:S05]  /*2dd0*/  BRA `(.L_x_48) ;  /* 0xfffffffc00ec7947 */ /* 0x000fea000383ffff */
.L_x_22:
[----:B------:R-:W-:-:S04]  /*2de0*/  UISETP.NE.AND UP0, UPT, UR55, URZ, UPT ;  /* 0x000000ff3700728c */ /* 0x000fc8000bf05270 */
[----:B------:R-:W-:-:S09]  /*2df0*/  UISETP.NE.OR UP0, UPT, UR18, 0x1, UP0 ;  /* 0x000000011200788c */ /* 0x000fd20008705670 */
[----:B------:R-:W-:Y:S05]  /*2e00*/  BRA.U UP0, `(.L_x_49) ;  /* 0x0000000500487547 */ /* 0x000fea000b800000 */
[----:B------:R-:W-:Y:S01]  /*2e10*/  ISETP.GE.U32.AND P2, PT, R0, 0x8, PT ;  /* 0x000000080000780c */ /* 0x000fe20003f46070 */
[----:B------:R-:W-:Y:S01]  /*2e20*/  IMAD.MOV.U32 R12, RZ, RZ, 0x1 ;  /* 0x00000001ff0c7424 */ /* 0x000fe200078e00ff */
[----:B------:R-:W-:Y:S02]  /*2e30*/  CS2R R10, SRZ ;  /* 0x00000000000a7805 */ /* 0x000fe4000001ff00 */
[----:B------:R-:W-:Y:S01]  /*2e40*/  CS2R R8, SRZ ;  /* 0x0000000000087805 */ /* 0x000fe2000001ff00 */
[----:B------:R-:W-:Y:S01]  /*2e50*/  UMOV UR6, 0x400 ;  /* 0x0000040000067882 */ /* 0x000fe20000000000 */
[----:B------:R-:W-:Y:S01]  /*2e60*/  UMOV UR5, URZ ;  /* 0x000000ff00057c82 */ /* 0x000fe20008000000 */
[----:B------:R-:W-:-:S12]  /*2e70*/  ULEA UR6, UR55, UR6, 0x18 ;  /* 0x0000000637067291 */ /* 0x000fd8000f8ec0ff */
.L_x_53:
[----:B------:R-:W-:Y:S02]  /*2e80*/  LEA R2, R8, UR6, 0x3 ;  /* 0x0000000608027c11 */ /* 0x000fe4000f8e18ff */
[----:B------:R-:W-:-:S03]  /*2e90*/  SHF.L.U32 R4, R9, 0x1f, RZ ;  /* 0x0000001f09047819 */ /* 0x000fc600000006ff */
[----:B------:R-:W-:Y:S01]  /*2ea0*/  VIADD R5, R2, 0xe0 ;  /* 0x000000e002057836 */ /* 0x000fe20000000000 */
[----:B------:R-:W2:Y:S02]  /*2eb0*/  SYNCS.PHASECHK.TRANS64.TRYWAIT P0, [R2+URZ+0xd0], R4 ;  /* 0x0000d004020075a7 */ /* 0x000ea400080011ff */
[----:B--2---:R-:W-:Y:S05]  /*2ec0*/  @!P0 BRA `(.L_x_50) ;  /* 0x0000006400b08947 */ /* 0x004fea0003800000 */
.L_x_146:
[----:B------:R-:W-:Y:S01]  /*2ed0*/  ULEA UR4, UR5, UR6, 0x3 ;  /* 0x0000000605047291 */ /* 0x000fe2000f8e18ff */
[----:B--2---:R-:W-:Y:S01]  /*2ee0*/  PRMT R2, RZ, 0x654, R5 ;  /* 0x00000654ff027816 */ /* 0x004fe20000000005 */
[----:B------:R-:W-:Y:S01]  /*2ef0*/  @!P2 IMAD.MOV.U32 R4, RZ, RZ, 0x10 ;  /* 0x00000010ff04a424 */ /* 0x000fe200078e00ff */
[----:B------:R-:W-:Y:S01]  /*2f00*/  SHF.L.U32 R5, R12, 0x1f, RZ ;  /* 0x0000001f0c057819 */ /* 0x000fe200000006ff */
[----:B------:R-:W-:Y:S01]  /*2f10*/  UIADD3 UR7, UPT, UPT, UR4, 0x70, URZ ;  /* 0x0000007004077890 */ /* 0x000fe2000fffe0ff */
[----:B------:R2:W-:Y:S05]  /*2f20*/  SYNCS.ARRIVE.TRANS64.RED.A1T0 RZ, [R2+URZ], RZ ;  /* 0x000000ff02ff79a7 */ /* 0x0005ea00081004ff */
[----:B------:R-:W-:Y:S01]  /*2f30*/  IMAD.U32 R6, RZ, RZ, UR7 ;  /* 0x00000007ff067e24 */ /* 0x000fe2000f8e00ff */
[----:B------:R-:W3:Y:S04]  /*2f40*/  SYNCS.PHASECHK.TRANS64.TRYWAIT P0, [UR4+0x80], R5 ;  /* 0x00008005ff0075a7 */ /* 0x000ee80008001104 */
[----:B------:R-:W-:Y:S01]  /*2f50*/  PRMT R6, R0, 0x654, R6 ;  /* 0x0000065400067816 */ /* 0x000fe20000000006 */
[----:B--23--:R-:W-:Y:S06]  /*2f60*/  @!P0 BRA `(.L_x_51) ;  /* 0x00000064009c8947 */ /* 0x00cfec0003800000 */
.L_x_148:
[----:B------:R-:W-:Y:S01]  /*2f70*/  ULEA UR8, UR5, UR6, 0x4 ;  /* 0x0000000605087291 */ /* 0x000fe2000f8e20ff */
[----:B------:R-:W-:Y:S01]  /*2f80*/  SEL R3, R6, R3, !P2 ;  /* 0x0000000306037207 */ /* 0x000fe20005000000 */
[----:B------:R-:W-:Y:S01]  /*2f90*/  UIADD3 UR9, UPT, UPT, UR4, 0x70, URZ ;  /* 0x0000007004097890 */ /* 0x000fe2000fffe0ff */
[----:B--2---:R-:W-:Y:S01]  /*2fa0*/  LEA R2, R11, UR6, 0x3 ;  /* 0x000000060b027c11 */ /* 0x004fe2000f8e18ff */
[----:B------:R-:W-:Y:S01]  /*2fb0*/  UIADD3 UR8, UPT, UPT, UR8, 0x100, URZ ;  /* 0x0000010008087890 */ /* 0x000fe2000fffe0ff */
[----:B------:R2:W-:Y:S01]  /*2fc0*/  @!P2 SYNCS.ARRIVE.TRANS64.RED RZ, [R3+URZ], R4 ;  /* 0x0000000403ffa9a7 */ /* 0x0005e200080004ff */
[----:B------:R-:W-:Y:S01]  /*2fd0*/  UIADD3 UR4, UPT, UPT, UR5, 0x1, URZ ;  /* 0x0000000105047890 */ /* 0x000fe2000fffe0ff */
[----:B------:R-:W-:-:S03]  /*2fe0*/  VIADD R8, R8, 0x1 ;  /* 0x0000000108087836 */ /* 0x000fc60000000000 */
[----:B------:R-:W-:Y:S02]  /*2ff0*/  UISETP.NE.AND UP0, UPT, UR4, 0x2, UPT ;  /* 0x000000020400788c */ /* 0x000fe4000bf05270 */
[----:B------:R-:W-:Y:S01]  /*3000*/  ISETP.NE.AND P0, PT, R8, 0x2, PT ;  /* 0x000000020800780c */ /* 0x000fe20003f05270 */
[----:B------:R-:W-:Y:S06]  /*3010*/  UGETNEXTWORKID.BROADCAST [UR8], [UR9] ;  /* 0x00000000080073ca */ /* 0x000fec0008000100 */
[----:B------:R-:W-:Y:S02]  /*3020*/  USEL UR7, URZ, 0x1, UP0 ;  /* 0x00000001ff077887 */ /* 0x000fe40008000000 */
[----:B------:R-:W-:-:S04]  /*3030*/  USEL UR5, UR4, URZ, UP0 ;  /* 0x000000ff04057287 */ /* 0x000fc80008000000 */
[----:B------:R-:W-:Y:S02]  /*3040*/  LOP3.LUT R12, R12, UR7, RZ, 0x3c, !PT ;  /* 0x000000070c0c7c12 */ /* 0x000fe4000f8e3cff */
[----:B--2---:R-:W-:-:S04]  /*3050*/  SHF.L.U32 R4, R10, 0x1f, RZ ;  /* 0x0000001f0a047819 */ /* 0x004fc800000006ff */
[----:B------:R-:W2:Y:S02]  /*3060*/  SYNCS.PHASECHK.TRANS64.TRYWAIT P1, [R2+URZ+0x70], R4 ;  /* 0x00007004020075a7 */ /* 0x000ea400080211ff */
[----:B--2---:R-:W-:Y:S05]  /*3070*/  @!P1 BRA `(.L_x_52) ;  /* 0x0000006400709947 */ /* 0x004fea0003800000 */
.L_x_149:
[C---:B--2---:R-:W-:Y:S01]  /*3080*/  LEA R4, R11.reuse, UR6, 0x4 ;  /* 0x000000060b047c11 */ /* 0x044fe2000f8e20ff */
[----:B------:R-:W-:Y:S01]  /*3090*/  VIADD R2, R2, 0x80 ;  /* 0x0000008002027836 */ /* 0x000fe20000000000 */
[----:B------:R-:W-:Y:S01]  /*30a0*/  SEL R8, R8, RZ, P0 ;  /* 0x000000ff08087207 */ /* 0x000fe20000000000 */
[----:B------:R-:W-:-:S03]  /*30b0*/  VIADD R11, R11, 0x1 ;  /* 0x000000010b0b7836 */ /* 0x000fc60000000000 */
[----:B------:R-:W2:Y:S01]  /*30c0*/  LDS.128 R4, [R4+0x100] ;  /* 0x0001000004047984 */ /* 0x000ea20000000c00 */
[----:B------:R-:W-:Y:S02]  /*30d0*/  PRMT R2, RZ, 0x654, R2 ;  /* 0x00000654ff027816 */ /* 0x000fe40000000002 */
[C---:B------:R-:W-:Y:S01]  /*30e0*/  ISETP.NE.AND P1, PT, R11.reuse, 0x2, PT ;  /* 0x000000020b00780c */ /* 0x040fe20003f25270 */
[----:B------:R-:W-:Y:S01]  /*30f0*/  @!PT LDS RZ, [RZ] ;  /* 0x00000000fffff984 */ /* 0x000fe20000000800 */
[----:B------:R-:W-:Y:S01]  /*3100*/  @!PT LDS RZ, [RZ] ;  /* 0x00000000fffff984 */ /* 0x000fe20000000800 */
[----:B------:R-:W-:Y:S01]  /*3110*/  @!PT LDS RZ, [RZ] ;  /* 0x00000000fffff984 */ /* 0x000fe20000000800 */
[----:B------:R-:W-:Y:S01]  /*3120*/  @!PT LDS RZ, [RZ] ;  /* 0x00000000fffff984 */ /* 0x000fe20000000800 */
[----:B------:R3:W-:Y:S06]  /*3130*/  MEMBAR.ALL.CTA ;  /* 0x0000000000007992 */ /* 0x0007ec0000008000 */
[----:B---3--:R-:W3:Y:S01]  /*3140*/  FENCE.VIEW.ASYNC.S ;  /* 0x00000000000073c6 */ /* 0x008ee20000000000 */
[----:B------:R-:W-:Y:S01]  /*3150*/  SEL R11, R11, RZ, P1 ;  /* 0x000000ff0b0b7207 */ /* 0x000fe20000800000 */
[----:B---3--:R3:W-:Y:S01]  /*3160*/  SYNCS.ARRIVE.TRANS64.RED.A1T0 RZ, [R2+URZ], RZ ;  /* 0x000000ff02ff79a7 */ /* 0x0087e200081004ff */
[----:B--2---:R-:W-:-:S02]  /*3170*/  LOP3.LUT P3, RZ, R6, 0x1, RZ, 0xc0, !PT ;  /* 0x0000000106ff7812 */ /* 0x004fc4000786c0ff */
[----:B------:R-:W-:-:S04]  /*3180*/  SEL R4, RZ, 0x1, P1 ;  /* 0x00000001ff047807 */ /* 0x000fc80000800000 */
[----:B------:R-:W-:Y:S02]  /*3190*/  LOP3.LUT R10, R10, R4, RZ, 0x3c, !PT ;  /* 0x000000040a0a7212 */ /* 0x000fe400078e3cff */
[----:B---3--:R-:W-:-:S04]  /*31a0*/  SEL R2, RZ, 0x1, P0 ;  /* 0x00000001ff027807 */ /* 0x008fc80000000000 */
[----:B------:R-:W-:Y:S01]  /*31b0*/  LOP3.LUT R9, R9, R2, RZ, 0x3c, !PT ;  /* 0x0000000209097212 */ /* 0x000fe200078e3cff */
[----:B------:R-:W-:Y:S06]  /*31c0*/  @P3 BRA `(.L_x_53) ;  /* 0xfffffffc002c3947 */ /* 0x000fec000383ffff */
[----:B------:R-:W-:Y:S01]  /*31d0*/  ULEA UR4, UR5, UR6, 0x3 ;  /* 0x0000000605047291 */ /* 0x000fe2000f8e18ff */
[----:B------:R-:W-:-:S08]  /*31e0*/  SHF.L.U32 R2, R12, 0x1f, RZ ;  /* 0x0000001f0c027819 */ /* 0x000fd000000006ff */
[----:B------:R-:W2:Y:S02]  /*31f0*/  SYNCS.PHASECHK.TRANS64 P0, [UR4+0x80], R2 ;  /* 0x00008002ff0075a7 */ /* 0x000ea40008001004 */
[----:B--2---:R-:W-:Y:S05]  /*3200*/  @P0 BRA `(.L_x_54) ;  /* 0x0000000000080947 */ /* 0x004fea0003800000 */
[----:B------:R-:W2:Y:S02]  /*3210*/  SYNCS.PHASECHK.TRANS64.TRYWAIT P0, [UR4+0x80], R2 ;  /* 0x00008002ff0075a7 */ /* 0x000ea40008001104 */
[----:B--2---:R-:W-:Y:S05]  /*3220*/  @!P0 BRA `(.L_x_55) ;  /* 0x0000006400188947 */ /* 0x004fea0003800000 */
.L_x_54:
[----:B------:R-:W-:-:S04]  /*3230*/  UIADD3 UR7, UPT, UPT, UR5, 0x1, URZ ;  /* 0x0000000105077890 */ /* 0x000fc8000fffe0ff */
[----:B------:R-:W-:-:S04]  /*3240*/  UISETP.NE.AND UP0, UPT, UR7, 0x2, UPT ;  /* 0x000000020700788c */ /* 0x000fc8000bf05270 */
[----:B------:R-:W-:Y:S02]  /*3250*/  USEL UR8, URZ, 0x1, UP0 ;  /* 0x00000001ff087887 */ /* 0x000fe40008000000 */
[----:B------:R-:W-:-:S04]  /*3260*/  USEL UR7, UR7, URZ, UP0 ;  /* 0x000000ff07077287 */ /* 0x000fc80008000000 */
[----:B------:R-:W-:Y:S01]  /*3270*/  ULEA UR7, UR7, UR6, 0x3 ;  /* 0x0000000607077291 */ /* 0x000fe2000f8e18ff */
[----:B--2---:R-:W-:-:S04]  /*3280*/  LOP3.LUT R2, R12, UR8, RZ, 0x3c, !PT ;  /* 0x000000080c027c12 */ /* 0x004fc8000f8e3cff */
[----:B------:R-:W-:-:S04]  /*3290*/  SHF.L.U32 R0, R2, 0x1f, RZ ;  /* 0x0000001f02007819 */ /* 0x000fc800000006ff */
[----:B------:R-:W2:Y:S02]  /*32a0*/  SYNCS.PHASECHK.TRANS64 P0, [UR7+0x80], R0 ;  /* 0x00008000ff0075a7 */ /* 0x000ea40008001007 */
[----:B-12---:R-:W-:Y:S05]  /*32b0*/  @P0 EXIT ;  /* 0x000000000000094d */ /* 0x006fea0003800000 */
[----:B------:R-:W-:Y:S02]  /*32c0*/  SHF.L.U32 R2, R2, 0x1f, RZ ;  /* 0x0000001f02027819 */ /* 0x000fe400000006ff */
[----:B------:R-:W-:-:S07]  /*32d0*/  MOV R0, UR7 ;  /* 0x0000000700007c02 */ /* 0x000fce0008000f00 */
.L_x_56:
[----:B-1----:R1:W2:Y:S02]  /*32e0*/  SYNCS.PHASECHK.TRANS64.TRYWAIT P0, [R0+URZ+0x80], R2 ;  /* 0x00008002000075a7 */ /* 0x0022a400080011ff */
[----:B--2---:R-:W-:Y:S05]  /*32f0*/  @!P0 NANOSLEEP.SYNCS 0x989680 ;  /* 0x009896800000895d */ /* 0x004fea0003900000 */
[----:B------:R-:W2:Y:S02]  /*3300*/  @!P0 SYNCS.PHASECHK.TRANS64 P0, [R0+URZ+0x80], R2 ;  /* 0x00008002000085a7 */ /* 0x000ea400080010ff */
[----:B--2---:R-:W-:Y:S05]  /*3310*/  @P0 EXIT ;  /* 0x000000000000094d */ /* 0x004fea0003800000 */
[----:B------:R-:W-:Y:S05]  /*3320*/  BRA `(.L_x_56) ;  /* 0xfffffffc00ec7947 */ /* 0x000fea000383ffff */
.L_x_49:
[----:B------:R-:W-:Y:S05]  /*3330*/  BRA.U UP4, `(.L_x_57) ;  /* 0x0000001504047547 */ /* 0x000fea000b800000 */
[----:B------:R-:W-:Y:S01]  /*3340*/  UMOV UR4, 0x40 ;  /* 0x0000004000047882 */ /* 0x000fe20000000000 */
[----:B------:R-:W-:Y:S01]  /*3350*/  NOP ;  /* 0x0000000000007918 */ /* 0x000fe20000000000 */
[----:B------:R-:W-:Y:S01]  /*3360*/  ULEA UR5, UR55, UR4, 0x18 ;  /* 0x0000000437057291 */ /* 0x000fe2000f8ec0ff */
[----:B------:R-:W-:Y:S02]  /*3370*/  UMOV UR6, 0x400 ;  /* 0x0000040000067882 */ /* 0x000fe40000000000 */
[----:B------:R-:W-:-:S06]  /*3380*/  ULEA UR6, UR55, UR6, 0x18 ;  /* 0x0000000637067291 */ /* 0x000fcc000f8ec0ff */
[----:B------:R-:W2:Y:S02]  /*3390*/  LDS.U8 R0, [UR5+0x1c] ;  /* 0x00001c05ff007984 */ /* 0x000ea40008000000 */
[----:B--2---:R-:W-:-:S13]  /*33a0*/  ISETP.NE.AND P0, PT, R0, RZ, PT ;  /* 0x000000ff0000720c */ /* 0x004fda0003f05270 */
[----:B------:R-:W-:Y:S05]  /*33b0*/  @P0 BRA `(.L_x_58) ;  /* 0x0000000000580947 */ /* 0x000fea0003800000 */
[----:B------:R-:W-:-:S13]  /*33c0*/  ELECT P0, URZ, PT ;  /* 0x0000000000ff782f */ /* 0x000fda0003800000 */
[----:B------:R-:W-:Y:S05]  /*33d0*/  @!P0 BRA `(.L_x_59) ;  /* 0x0000000000608947 */ /* 0x000fea0003800000 */
[----:B------:R-:W-:Y:S01]  /*33e0*/  UMOV UR4, 0x10 ;  /* 0x0000001000047882 */ /* 0x000fe20000000000 */
[----:B------:R-:W-:Y:S01]  /*33f0*/  HFMA2 R0, -RZ, RZ, 0, 5.9604644775390625e-08 ;  /* 0x00000001ff007431 */ /* 0x000fe200000001ff */
[----:B------:R-:W-:-:S03]  /*3400*/  MOV R3, 0xffff ;  /* 0x0000ffff00037802 */ /* 0x000fc60000000f00 */
[----:B------:R-:W-:Y:S04]  /*3410*/  DEPBAR.LE SB2, 0x36 ;  /* 0x0000ad800000791a */ /* 0x000fe80000000000 */
[----:B------:R-:W2:Y:S02]  /*3420*/  UTCATOMSWS.FIND_AND_SET.ALIGN UP0, UR4, UR4 ;  /* 0x00000004000475e3 */ /* 0x000ea40008000800 */
[----:B--2---:R-:W-:Y:S01]  /*3430*/  MOV R4, UR4 ;  /* 0x0000000400047c02 */ /* 0x004fe20008000f00 */
[----:B------:R-:W-:Y:S06]  /*3440*/  BRA.U UP0, `(.L_x_60) ;  /* 0x0000000100187547 */ /* 0x000fec000b800000 */
.L_x_61:
[----:B------:R-:W-:Y:S05]  /*3450*/  NANOSLEEP 0x64 ;  /* 0x000000640000795d */ /* 0x000fea0003800000 */
[----:B------:R-:W-:-:S05]  /*3460*/  UMOV UR4, 0x10 ;  /* 0x0000001000047882 */ /* 0x000fca0000000000 */
[----:B------:R-:W-:Y:S04]  /*3470*/  DEPBAR.LE SB2, 0x36 ;  /* 0x0000ad800000791a */ /* 0x000fe80000000000 */
[----:B------:R-:W2:Y:S02]  /*3480*/  UTCATOMSWS.FIND_AND_SET.ALIGN UP0, UR4, UR4 ;  /* 0x00000004000475e3 */ /* 0x000ea40008000800 */
[----:B--2---:R-:W-:Y:S01]  /*3490*/  MOV R4, UR4 ;  /* 0x0000000400047c02 */ /* 0x004fe20008000f00 */
[----:B------:R-:W-:Y:S05]  /*34a0*/  BRA.U !UP0, `(.L_x_61) ;  /* 0xfffffffd08e87547 */ /* 0x000fea000b83ffff */
.L_x_60:
[-C--:B------:R-:W-:Y:S02]  /*34b0*/  SHF.L.U32 R3, R3, R4.reuse, RZ ;  /* 0x0000000403037219 */ /* 0x080fe400000006ff */
[----:B------:R-:W-:Y:S01]  /*34c0*/  SHF.L.U32 R0, R0, R4, RZ ;  /* 0x0000000400007219 */ /* 0x000fe200000006ff */
[----:B------:R-:W-:Y:S02]  /*34d0*/  IMAD.SHL.U32 R4, R4, 0x20, RZ ;  /* 0x0000002004047824 */ /* 0x000fe400078e00ff */
[----:B------:R2:W-:Y:S04]  /*34e0*/  ATOMS.OR RZ, [UR5+0x14], R3 ;  /* 0x00001403ffff798c */ /* 0x0005e8000b000005 */
[----:B------:R2:W-:Y:S04]  /*34f0*/  ATOMS.OR RZ, [UR5+0x18], R0 ;  /* 0x00001800ffff798c */ /* 0x0005e8000b000005 */
[----:B------:R2:W-:Y:S01]  /*3500*/  STS [UR6+0x120], R4 ;  /* 0x00012004ff007988 */ /* 0x0005e20008000806 */
[----:B------:R-:W-:Y:S05]  /*3510*/  BRA `(.L_x_59) ;  /* 0x0000000000107947 */ /* 0x000fea0003800000 */
.L_x_58:
[----:B------:R-:W-:Y:S02]  /*3520*/  MOV R0, 0xffffffff ;  /* 0xffffffff00007802 */ /* 0x000fe40000000f00 */
[----:B------:R-:W-:-:S03]  /*3530*/  MOV R4, 0x3560 ;  /* 0x0000356000047802 */ /* 0x000fc60000000f00 */
[----:B------:R2:W-:Y:S04]  /*3540*/  STS [UR6+0x120], R0 ;  /* 0x00012000ff007988 */ /* 0x0005e80008000806 */
[----:B-12--5:R-:W-:Y:S05]  /*3550*/  CALL.REL.NOINC `($__internal_1_$__cuda_sm10x_tcgen05_guardrail_trap_phase_invalid_during_alloc) ;  /* 0x0000006800687944 */ /* 0x026fea0003c00000 */
.L_x_59:
[----:B------:R-:W-:Y:S05]  /*3560*/  WARPSYNC.ALL ;  /* 0x0000000000007948 */ /* 0x000fea0003800000 */
[----:B------:R-:W3:Y:S01]  /*3570*/  S2UR UR4, SR_CgaCtaId ;  /* 0x00000000000479c3 */ /* 0x000ee20000008800 */
[----:B------:R-:W-:Y:S01]  /*3580*/  UMOV UR71, 0x400 ;  /* 0x0000040000477882 */ /* 0x000fe20000000000 */
[----:B------:R-:W-:-:S06]  /*3590*/  NOP ;  /* 0x0000000000007918 */ /* 0x000fcc0000000000 */
[----:B------:R-:W-:Y:S06]  /*35a0*/  BAR.ARV 0x6, 0xa0 ;  /* 0x0182800000007b1d */ /* 0x000fec0000002000 */
[----:B------:R-:W4:Y:S01]  /*35b0*/  LDCU UR7, c[0x0][0x38c] ;  /* 0x00007180ff0777ac */ /* 0x000f220008000800 */
[----:B------:R-:W-:Y:S01]  /*35c0*/  LOP3.LUT R2, R2, 0xffff, RZ, 0xc0, !PT ;  /* 0x0000ffff02027812 */ /* 0x000fe200078ec0ff */
[----:B------:R-:W-:Y:S01]  /*35d0*/  HFMA2 R11, -RZ, RZ, 0, 5.9604644775390625e-08 ;  /* 0x00000001ff0b7431 */ /* 0x000fe200000001ff */
[----:B------:R-:W-:Y:S01]  /*35e0*/  MOV R10, RZ ;  /* 0x000000ff000a7202 */ /* 0x000fe20000000f00 */
[----:B------:R-:W1:Y:S01]  /*35f0*/  LDCU UR8, c[0x0][0x38c] ;  /* 0x00007180ff0877ac */ /* 0x000e620008000800 */
[----:B------:R-:W-:-:S02]  /*3600*/  R2UR UR72, R2 ;  /* 0x00000000024872ca */ /* 0x000fc400000e0000 */
[----:B------:R-:W-:Y:S01]  /*3610*/  CS2R R8, SRZ ;  /* 0x0000000000087805 */ /* 0x000fe2000001ff00 */
[----:B------:R-:W-:Y:S01]  /*3620*/  UMOV UR75, URZ ;  /* 0x000000ff004b7c82 */ /* 0x000fe20008000000 */
[----:B------:R-:W-:Y:S01]  /*3630*/  UMOV UR9, URZ ;  /* 0x000000ff00097c82 */ /* 0x000fe20008000000 */
[----:B---3--:R-:W-:Y:S01]  /*3640*/  ULEA UR71, UR4, UR71, 0x18 ;  /* 0x0000004704477291 */ /* 0x008fe2000f8ec0ff */
[----:B------:R-:W-:Y:S01]  /*3650*/  UMOV UR76, 0x0 ;  /* 0x00000000004c7882 */ /* 0x000fe20000000000 */
[----:B------:R-:W-:Y:S02]  /*3660*/  UMOV UR77, 0x4200910 ;  /* 0x04200910004d7882 */ /* 0x000fe40000000000 */
[----:B------:R-:W-:Y:S02]  /*3670*/  UIADD3 UR6, UPT, UPT, UR71, 0x8800, URZ ;  /* 0x0000880047067890 */ /* 0x000fe4000fffe0ff */
[----:B------:R-:W-:Y:S02]  /*3680*/  UIADD3 UR5, UPT, UPT, UR71, 0x18800, URZ ;  /* 0x0001880047057890 */ /* 0x000fe4000fffe0ff */
[----:B----4-:R-:W-:Y:S01]  /*3690*/  UIADD3 UR7, UPT, UPT, UR7, 0x7f, URZ ;  /* 0x0000007f07077890 */ /* 0x010fe2000fffe0ff */
[----:B--2---:R-:W2:Y:S01]  /*36a0*/  LDS R0, [UR71+0x120] ;  /* 0x00012047ff007984 */ /* 0x004ea20008000800 */
[----:B------:R-:W-:-:S02]  /*36b0*/  USHF.R.U32.HI UR6, URZ, 0x4, UR6 ;  /* 0x00000004ff067899 */ /* 0x000fc40008011606 */
[----:B------:R-:W-:Y:S02]  /*36c0*/  USHF.R.S32.HI UR4, URZ, 0x1f, UR7 ;  /* 0x0000001fff047899 */ /* 0x000fe40008011407 */
[----:B------:R-:W-:Y:S02]  /*36d0*/  USHF.R.U32.HI UR5, URZ, 0x4, UR5 ;  /* 0x00000004ff057899 */ /* 0x000fe40008011605 */
[----:B------:R-:W-:Y:S02]  /*36e0*/  ULEA.HI UR4, UR4, UR7, URZ, 0x7 ;  /* 0x0000000704047291 */ /* 0x000fe4000f8f38ff */
[----:B------:R-:W-:Y:S02]  /*36f0*/  ULOP3.LUT UR6, UR6, 0x3fff, URZ, 0xc0, !UPT ;  /* 0x00003fff06067892 */ /* 0x000fe4000f8ec0ff */
[----:B------:R-:W-:Y:S02]  /*3700*/  USHF.R.S32.HI UR10, URZ, 0x7, UR4 ;  /* 0x00000007ff0a7899 */ /* 0x000fe40008011404 */
[----:B------:R-:W-:-:S02]  /*3710*/  ULOP3.LUT UR5, UR5, 0x3fff, URZ, 0xc0, !UPT ;  /* 0x00003fff05057892 */ /* 0x000fc4000f8ec0ff */
[----:B------:R-:W-:Y:S02]  /*3720*/  UISETP.LT.AND UP0, UPT, UR10, 0x1, UPT ;  /* 0x000000010a00788c */ /* 0x000fe4000bf01270 */
[----:B------:R-:W-:Y:S01]  /*3730*/  IMAD.U32 R12, RZ, RZ, UR10 ;  /* 0x0000000aff0c7e24 */ /* 0x000fe2000f8e00ff */
[----:B------:R-:W-:Y:S02]  /*3740*/  ULOP3.LUT UR73, UR6, 0x10000, URZ, 0xfc, !UPT ;  /* 0x0001000006497892 */ /* 0x000fe4000f8efcff */
[----:B------:R-:W-:Y:S02]  /*3750*/  USEL UR4, UR10, 0x1, !UP0 ;  /* 0x000000010a047887 */ /* 0x000fe4000c000000 */
[----:B------:R-:W-:Y:S02]  /*3760*/  ULOP3.LUT UR74, UR5, 0x10000, URZ, 0xfc, !UPT ;  /* 0x00010000054a7892 */ /* 0x000fe4000f8efcff */
[----:B------:R-:W-:Y:S02]  /*3770*/  UIADD3 UR4, UPT, UPT, -UR4, URZ, URZ ;  /* 0x000000ff04047290 */ /* 0x000fe4000fffe1ff */
[----:B-1----:R-:W-:-:S04]  /*3780*/  UISETP.GE.AND UP4, UPT, UR8, 0x1, UPT ;  /* 0x000000010800788c */ /* 0x002fc8000bf86270 */
[----:B------:R-:W-:Y:S01]  /*3790*/  IMAD.U32 R14, RZ, RZ, UR4 ;  /* 0x00000004ff0e7e24 */ /* 0x000fe2000f8e00ff */
[----:B--2---:R-:W-:-:S13]  /*37a0*/  R2UR UR7, R0 ;  /* 0x00000000000772ca */ /* 0x004fda00000e0000 */
[----:B------:R-:W-:-:S07]  /*37b0*/  IMAD.U32 R15, RZ, RZ, UR7 ;  /* 0x00000007ff0f7e24 */ /* 0x000fce000f8e00ff */
.L_x_68:
[----:B------:R-:W-:Y:S02]  /*37c0*/  LEA R0, R10, UR71, 0x3 ;  /* 0x000000470a007c11 */ /* 0x000fe4000f8e18ff */
[----:B------:R-:W-:Y:S02]  /*37d0*/  SHF.L.U32 R2, R9, 0x1f, RZ ;  /* 0x0000001f09027819 */ /* 0x000fe400000006ff */
[----:B------:R-:W-:Y:S01]  /*37e0*/  PLOP3.LUT P0, PT, PT, PT, UP4, 0x80, 0x8 ;  /* 0x000000000008781c */ /* 0x000fe20003f0f048 */
[----:B------:R-:W-:Y:S01]  /*37f0*/  VIADD R3, R0, 0x80 ;  /* 0x0000008000037836 */ /* 0x000fe20000000000 */
[----:B-1----:R-:W1:Y:S02]  /*3800*/  SYNCS.PHASECHK.TRANS64.TRYWAIT P1, [R0+URZ+0x70], R2 ;  /* 0x00007002000075a7 */ /* 0x002e6400080211ff */
[----:B-1----:R-:W-:Y:S09]  /*3810*/  @!P1 BRA `(.L_x_62) ;  /* 0x0000005c00b49947 */ /* 0x002ff20003800000 */
.L_x_151:
[----:B------:R-:W-:Y:S01]  /*3820*/  LEA R4, R10, UR71, 0x4 ;  /* 0x000000470a047c11 */ /* 0x000fe2000f8e20ff */
[----:B------:R-:W-:Y:S01]  /*3830*/  @UP4 ULEA UR4, UR9, UR71, 0x3 ;  /* 0x0000004709044291 */ /* 0x000fe2000f8e18ff */
[----:B------:R-:W-:Y:S01]  /*3840*/  PLOP3.LUT P2, PT, PT, PT, PT, 0x80, 0x8 ;  /* 0x000000000008781c */ /* 0x000fe20003f4f070 */
[----:B------:R-:W-:Y:S01]  /*3850*/  ULEA UR5, UR75, UR71, 0x3 ;  /* 0x000000474b057291 */ /* 0x000fe2000f8e18ff */
[----:B------:R-:W-:Y:S02]  /*3860*/  PRMT R3, RZ, 0x654, R3 ;  /* 0x00000654ff037816 */ /* 0x000fe40000000003 */
[----:B------:R-:W2:Y:S01]  /*3870*/  LDS.128 R4, [R4+0x100] ;  /* 0x0001000004047984 */ /* 0x000ea20000000c00 */
[----:B-1----:R-:W-:Y:S02]  /*3880*/  @P0 SHF.L.U32 R2, R8, 0x1f, RZ ;  /* 0x0000001f08020819 */ /* 0x002fe400000006ff */
[----:B------:R-:W-:Y:S01]  /*3890*/  SHF.L.U32 R0, R11, 0x1f, RZ ;  /* 0x0000001f0b007819 */ /* 0x000fe200000006ff */
[----:B------:R-:W-:Y:S01]  /*38a0*/  @!PT LDS RZ, [RZ] ;  /* 0x00000000fffff984 */ /* 0x000fe20000000800 */
[----:B------:R-:W-:Y:S01]  /*38b0*/  @!PT LDS RZ, [RZ] ;  /* 0x00000000fffff984 */ /* 0x000fe20000000800 */
[----:B------:R-:W-:Y:S01]  /*38c0*/  @!PT LDS RZ, [RZ] ;  /* 0x00000000fffff984 */ /* 0x000fe20000000800 */
[----:B------:R-:W-:Y:S01]  /*38d0*/  @!PT LDS RZ, [RZ] ;  /* 0x00000000fffff984 */ /* 0x000fe20000000800 */
[----:B------:R1:W-:Y:S06]  /*38e0*/  MEMBAR.ALL.CTA ;  /* 0x0000000000007992 */ /* 0x0003ec0000008000 */
[----:B-1----:R-:W1:Y:S01]  /*38f0*/  FENCE.VIEW.ASYNC.S ;  /* 0x00000000000073c6 */ /* 0x002e620000000000 */
[----:B------:R-:W-:Y:S01]  /*3900*/  R2UR UR6, R15 ;  /* 0x000000000f0672ca */ /* 0x000fe200000e0000 */
[----:B------:R-:W-:Y:S01]  /*3910*/  IMAD.U32 R13, RZ, RZ, UR5 ;  /* 0x00000005ff0d7e24 */ /* 0x000fe2000f8e00ff */
[----:B-1----:R1:W-:Y:S01]  /*3920*/  SYNCS.ARRIVE.TRANS64.RED.A1T0 RZ, [R3+URZ], RZ ;  /* 0x000000ff03ff79a7 */ /* 0x0023e200081004ff */
[----:B------:R1:W3:Y:S01]  /*3930*/  @P0 SYNCS.PHASECHK.TRANS64.TRYWAIT P2, [UR4], R2 ;  /* 0x00000002ff0005a7 */ /* 0x0002e20008041104 */
[----:B------:R-:W-:Y:S01]  /*3940*/  ULEA.HI UR4, UR75, UR75, URZ, 0x1 ;  /* 0x0000004b4b047291 */ /* 0x000fe2000f8f08ff */
[----:B--2---:R-:W-:-:S03]  /*3950*/  LOP3.LUT P1, RZ, R6, 0x1, RZ, 0xc0, !PT ;  /* 0x0000000106ff7812 */ /* 0x004fc6000782c0ff */
[----:B------:R-:W-:-:S04]  /*3960*/  ULOP3.LUT UR8, UR4, 0xffe, URZ, 0xc0, !UPT ;  /* 0x00000ffe04087892 */ /* 0x000fc8000f8ec0ff */
[----:B------:R-:W-:Y:S01]  /*3970*/  UIADD3 UR8, UPT, UPT, -UR8, UR75, URZ ;  /* 0x0000004b08087290 */ /* 0x000fe2000fffe1ff */
[----:B------:R-:W2:Y:S01]  /*3980*/  SYNCS.PHASECHK.TRANS64.TRYWAIT P0, [UR5+0xb0], R0 ;  /* 0x0000b000ff0075a7 */ /* 0x000ea20008001105 */
[----:B------:R-:W-:-:S04]  /*3990*/  USHF.L.U32 UR5, UR4, 0x6, URZ ;  /* 0x0000000604057899 */ /* 0x000fc800080006ff */
[----:B------:R-:W-:-:S04]  /*39a0*/  ULOP3.LUT UR4, UR5, 0xffffff80, URZ, 0xc0, !UPT ;  /* 0xffffff8005047892 */ /* 0x000fc8000f8ec0ff */
[----:B------:R-:W-:-:S04]  /*39b0*/  UIADD3 UR4, UPT, UPT, UR6, UR4, URZ ;  /* 0x0000000406047290 */ /* 0x000fc8000fffe0ff */
[----:B------:R-:W-:Y:S01]  /*39c0*/  ULEA UR8, UR8, UR4, 0x14 ;  /* 0x0000000408087291 */ /* 0x000fe2000f8ea0ff */
[----:B-123--:R-:W-:Y:S11]  /*39d0*/  @!P0 BRA `(.L_x_63) ;  /* 0x0000005c00588947 */ /* 0x00eff60003800000 */
.L_x_153:
[----:B------:R-:W-:Y:S01]  /*39e0*/  IADD3 R10, PT, PT, R10, 0x1, RZ ;  /* 0x000000010a0a7810 */ /* 0x000fe20007ffe0ff */
[----:B------:R-:W-:Y:S06]  /*39f0*/  BRA.U !UP4, `(.L_x_64) ;  /* 0x000000050cec7547 */ /* 0x000fec000b800000 */
[----:B------:R-:W-:Y:S01]  /*3a00*/  R2UR UR69, R14 ;  /* 0x000000000e4572ca */ /* 0x000fe200000e0000 */
[----:B------:R-:W-:Y:S01]  /*3a10*/  UPLOP3.LUT UP2, UPT, UPT, UPT, UPT, 0x40, 0x4 ;  /* 0x000000000004789c */ /* 0x000fe20003f4e870 */
[----:B------:R-:W-:Y:S01]  /*3a20*/  R2UR UR68, R12 ;  /* 0x000000000c4472ca */ /* 0x000fe200000e0000 */
[----:B------:R-:W-:-:S14]  /*3a30*/  UMOV UR7, UR9 ;  /* 0x0000000900077c82 */ /* 0x000fdc0008000000 */
.L_x_67:
[----:B------:R-:W-:Y:S02]  /*3a40*/  UIADD3 UR69, UPT, UPT, UR69, 0x1, URZ ;  /* 0x0000000145457890 */ /* 0x000fe4000fffe0ff */
[----:B--2---:R-:W-:Y:S02]  /*3a50*/  ULEA UR5, UR7, UR71, 0x3 ;  /* 0x0000004707057291 */ /* 0x004fe4000f8e18ff */
[----:B------:R-:W-:Y:S01]  /*3a60*/  UISETP.NE.AND UP3, UPT, UR69, URZ, UPT ;  /* 0x000000ff4500728c */ /* 0x000fe2000bf65270 */
[----:B------:R-:W-:Y:S10]  /*3a70*/  @P2 BRA `(.L_x_65) ;  /* 0x00000000000c2947 */ /* 0x000ff40003800000 */
[----:B-1----:R-:W-:Y:S04]  /*3a80*/  SHF.L.U32 R2, R8, 0x1f, RZ ;  /* 0x0000001f08027819 */ /* 0x002fe800000006ff */
[----:B------:R-:W1:Y:S02]  /*3a90*/  SYNCS.PHASECHK.TRANS64.TRYWAIT P0, [UR5], R2 ;  /* 0x00000002ff0075a7 */ /* 0x000e640008001105 */
[----:B-1----:R-:W-:Y:S05]  /*3aa0*/  @!P0 BRA `(.L_x_66) ;  /* 0x0000005c00408947 */ /* 0x002fea0003800000 */
.L_x_65:
[----:B------:R-:W-:Y:S01]  /*3ab0*/  UISETP.NE.AND UP0, UPT, UR68, 0x1, UPT ;  /* 0x000000014400788c */ /* 0x000fe2000bf05270 */
[----:B------:R-:W-:Y:S01]  /*3ac0*/  PLOP3.LUT P2, PT, PT, PT, PT, 0x80, 0x8 ;  /* 0x000000000008781c */ /* 0x000fe20003f4f070 */
[----:B------:R-:W-:Y:S01]  /*3ad0*/  UIADD3 UR9, UPT, UPT, UR7, 0x1, URZ ;  /* 0x0000000107097890 */ /* 0x000fe2000fffe0ff */
[----:B------:R-:W-:Y:S01]  /*3ae0*/  MOV.SPILL R3, UR77 ;  /* 0x0000004d00037c02 */ /* 0x000fe20009000f00 */
[----:B------:R-:W-:Y:S01]  /*3af0*/  UIADD3 UR70, UPT, UPT, UR5, 0x10, URZ ;  /* 0x0000001005467890 */ /* 0x000fe2000fffe0ff */
[----:B-1----:R-:W-:Y:S01]  /*3b00*/  MOV.SPILL R2, UR76 ;  /* 0x0000004c00027c02 */ /* 0x002fe20009000f00 */
[----:B------:R-:W-:Y:S01]  /*3b10*/  UISETP.NE.AND UP1, UPT, UR9, 0x2, UPT ;  /* 0x000000020900788c */ /* 0x000fe2000bf25270 */
[----:B------:R-:W-:Y:S01]  /*3b20*/  PLOP3.LUT P0, PT, PT, PT, UP0, 0x80, 0x8 ;  /* 0x000000000008781c */ /* 0x000fe20003f0f008 */
[----:B------:R-:W-:Y:S02]  /*3b30*/  ULEA UR6, UR7, UR74, 0xc ;  /* 0x0000004a07067291 */ /* 0x000fe4000f8e60ff */
[----:B------:R-:W-:Y:S02]  /*3b40*/  USEL UR5, URZ, 0x1, UP1 ;  /* 0x00000001ff057887 */ /* 0x000fe40008800000 */
[----:B------:R-:W-:Y:S02]  /*3b50*/  USEL UR9, UR9, URZ, UP1 ;  /* 0x000000ff09097287 */ /* 0x000fe40008800000 */
[----:B------:R-:W-:Y:S02]  /*3b60*/  ULEA UR4, UR7, UR73, 0xb ;  /* 0x0000004907047291 */ /* 0x000fe4000f8e58ff */
[----:B------:R-:W-:Y:S01]  /*3b70*/  @UP0 ULEA UR7, UR9, UR71, 0x3 ;  /* 0x0000004709070291 */ /* 0x000fe2000f8e18ff */
[----:B------:R-:W-:Y:S01]  /*3b80*/  LOP3.LUT R8, R8, UR5, RZ, 0x3c, !PT ;  /* 0x0000000508087c12 */ /* 0x000fe2000f8e3cff */
[----:B------:R-:W-:Y:S02]  /*3b90*/  UIADD3 UR22, UPT, UPT, UR6, 0x2, URZ ;  /* 0x0000000206167890 */ /* 0x000fe4000fffe0ff */
[----:B------:R-:W-:Y:S01]  /*3ba0*/  UIADD3 UR18, UPT, UPT, UR4, 0x2, URZ ;  /* 0x0000000204127890 */ /* 0x000fe2000fffe0ff */
[----:B------:R-:W-:Y:S01]  /*3bb0*/  @P0 SHF.L.U32 R0, R8, 0x1f, RZ ;  /* 0x0000001f08000819 */ /* 0x000fe200000006ff */
[----:B------:R-:W-:Y:S02]  /*3bc0*/  UIADD3 UR14, UPT, UPT, UR6, 0x4, URZ ;  /* 0x00000004060e7890 */ /* 0x000fe4000fffe0ff */
[----:B------:R-:W-:Y:S01]  /*3bd0*/  UIADD3 UR12, UPT, UPT, UR4, 0x4, URZ ;  /* 0x00000004040c7890 */ /* 0x000fe2000fffe0ff */
[----:B------:R2:W3:Y:S01]  /*3be0*/  @P0 SYNCS.PHASECHK.TRANS64.TRYWAIT P2, [UR7], R0 ;  /* 0x00000000ff0005a7 */ /* 0x0004e20008041107 */
[----:B------:R-:W-:Y:S02]  /*3bf0*/  UIADD3 UR66, UPT, UPT, UR6, 0x6, URZ ;  /* 0x0000000606427890 */ /* 0x000fe4000fffe0ff */
        /* <DEDUP_REMOVED lines=24> */
[----:B------:R-:W-:Y:S01]  /*3d80*/  UIADD3 UR68, UPT, UPT, UR68, -0x1, URZ ;  /* 0xffffffff44447890 */ /* 0x000fe2000fffe0ff */
[----:B------:R-:W-:Y:S01]  /*3d90*/  UMOV UR7, 0x40004040 ;  /* 0x4000404000077882 */ /* 0x000fe20000000000 */
[----:B------:R-:W-:Y:S01]  /*3da0*/  UMOV UR76, 0x0 ;  /* 0x00000000004c7882 */ /* 0x000fe20000000000 */
[----:B------:R-:W-:Y:S01]  /*3db0*/  UMOV UR77, 0x4200910 ;  /* 0x04200910004d7882 */ /* 0x000fe20000000000 */
[----:B------:R-:W-:Y:S01]  /*3dc0*/  UMOV UR5, 0x40004040 ;  /* 0x4000404000057882 */ /* 0x000fe20000000000 */
[----:B------:R-:W-:Y:S01]  /*3dd0*/  UMOV UR23, 0x40004040 ;  /* 0x4000404000177882 */ /* 0x000fe20000000000 */
[----:B------:R1:W-:Y:S01]  /*3de0*/  UTCHMMA gdesc[UR4], gdesc[UR6], tmem[UR8], tmem[UR76], idesc[UR77], UP2 ;  /* 0x00ff4c06040075ea */ /* 0x0003e20009000008 */
[----:B------:R-:W-:Y:S01]  /*3df0*/  UPLOP3.LUT UP2, UPT, UPT, UPT, UPT, 0x80, 0x8 ;  /* 0x000000000008789c */ /* 0x000fe20003f4f070 */
[----:B------:R-:W-:Y:S01]  /*3e00*/  UMOV UR19, 0x40004040 ;  /* 0x4000404000137882 */ /* 0x000fe20000000000 */
[----:B------:R-:W-:Y:S01]  /*3e10*/  UMOV UR15, 0x40004040 ;  /* 0x40004040000f7882 */ /* 0x000fe20000000000 */
[----:B------:R4:W-:Y:S01]  /*3e20*/  UTCHMMA gdesc[UR18], gdesc[UR22], tmem[UR8], tmem[UR76], idesc[UR77], UPT ;  /* 0x00ff4c16120075ea */ /* 0x0009e2000b800008 */
[----:B------:R-:W-:Y:S01]  /*3e30*/  UMOV UR13, 0x40004040 ;  /* 0x40004040000d7882 */ /* 0x000fe20000000000 */
        /* <DEDUP_REMOVED lines=18> */
[----:B-1----:R-:W-:Y:S01]  /*3f60*/  UIADD3 UR4, UPT, UPT, UR4, 0x606, URZ ;  /* 0x0000060604047890 */ /* 0x002fe2000fffe0ff */
[----:B------:R-:W-:Y:S01]  /*3f70*/  UMOV UR6, 0x0 ;  /* 0x0000000000067882 */ /* 0x000fe20000000000 */
[----:B------:R-:W-:Y:S01]  /*3f80*/  UMOV UR7, 0x4200910 ;  /* 0x0420091000077882 */ /* 0x000fe20000000000 */
[----:B------:R-:W-:Y:S01]  /*3f90*/  UMOV UR31, 0x40004040 ;  /* 0x40004040001f7882 */ /* 0x000fe20000000000 */
[----:B----4-:R-:W-:Y:S01]  /*3fa0*/  UMOV UR22, 0x0 ;  /* 0x0000000000167882 */ /* 0x010fe20000000000 */
[----:B------:R-:W-:Y:S01]  /*3fb0*/  UMOV UR23, 0x4200910 ;  /* 0x0420091000177882 */ /* 0x000fe20000000000 */
[----:B------:R-:W-:Y:S01]  /*3fc0*/  R2UR.FILL UR77, R3 ;  /* 0x00000000034d72ca */ /* 0x000fe200004e0000 */
[----:B------:R1:W-:Y:S01]  /*3fd0*/  UTCHMMA gdesc[UR12], gdesc[UR14], tmem[UR8], tmem[UR22], idesc[UR23], UPT ;  /* 0x00ff160e0c0075ea */ /* 0x0003e2000b800008 */
[----:B------:R-:W-:Y:S01]  /*3fe0*/  R2UR.FILL UR76, R2 ;  /* 0x00000000024c72ca */ /* 0x000fe200004e0000 */
[----:B------:R-:W-:Y:S01]  /*3ff0*/  UTCHMMA gdesc[UR64], gdesc[UR66], tmem[UR8], tmem[UR22], idesc[UR23], UPT ;  /* 0x00ff1642400075ea */ /* 0x000fe2000b800008 */
[----:B------:R-:W-:Y:S01]  /*4000*/  UTCHMMA gdesc[UR60], gdesc[UR62], tmem[UR8], tmem[UR22], idesc[UR23], UPT ;  /* 0x00ff163e3c0075ea */ /* 0x000fe2000b800008 */
[----:B------:R-:W-:Y:S01]  /*4010*/  UMOV UR18, 0x0 ;  /* 0x0000000000127882 */ /* 0x000fe20000000000 */
[----:B------:R-:W-:Y:S01]  /*4020*/  UMOV UR19, 0x4200910 ;  /* 0x0420091000137882 */ /* 0x000fe20000000000 */
[----:B------:R-:W-:Y:S01]  /*4030*/  UMOV UR29, 0x40004040 ;  /* 0x40004040001d7882 */ /* 0x000fe20000000000 */
[----:B------:R-:W-:Y:S01]  /*4040*/  UTCHMMA gdesc[UR56], gdesc[UR58], tmem[UR8], tmem[UR18], idesc[UR19], UPT ;  /* 0x00ff123a380075ea */ /* 0x000fe2000b800008 */
[----:B------:R-:W-:Y:S01]  /*4050*/  UTCHMMA gdesc[UR52], gdesc[UR54], tmem[UR8], tmem[UR18], idesc[UR19], UPT ;  /* 0x00ff1236340075ea */ /* 0x000fe2000b800008 */
[----:B------:R-:W-:Y:S01]  /*4060*/  UTCHMMA gdesc[UR48], gdesc[UR50], tmem[UR8], tmem[UR18], idesc[UR19], UPT ;  /* 0x00ff1232300075ea */ /* 0x000fe2000b800008 */
[----:B------:R-:W-:Y:S01]  /*4070*/  UTCHMMA gdesc[UR44], gdesc[UR46], tmem[UR8], tmem[UR6], idesc[UR7], UPT ;  /* 0x00ff062e2c0075ea */ /* 0x000fe2000b800008 */
[----:B------:R-:W-:Y:S01]  /*4080*/  UMOV UR27, 0x40004040 ;  /* 0x40004040001b7882 */ /* 0x000fe20000000000 */
[----:B------:R-:W-:Y:S01]  /*4090*/  UMOV UR25, 0x40004040 ;  /* 0x4000404000197882 */ /* 0x000fe20000000000 */
[----:B------:R-:W-:Y:S01]  /*40a0*/  UMOV UR21, 0x40004040 ;  /* 0x4000404000157882 */ /* 0x000fe20000000000 */
[----:B------:R-:W-:Y:S01]  /*40b0*/  UMOV UR17, 0x40004040 ;  /* 0x4000404000117882 */ /* 0x000fe20000000000 */
[----:B------:R-:W-:Y:S01]  /*40c0*/  UMOV UR11, 0x40004040 ;  /* 0x40004040000b7882 */ /* 0x000fe20000000000 */
[----:B-1----:R-:W-:Y:S01]  /*40d0*/  UMOV UR12, 0x0 ;  /* 0x00000000000c7882 */ /* 0x002fe20000000000 */
[----:B------:R-:W-:Y:S01]  /*40e0*/  UMOV UR13, 0x4200910 ;  /* 0x04200910000d7882 */ /* 0x000fe20000000000 */
[----:B------:R-:W-:Y:S01]  /*40f0*/  UMOV UR14, 0x0 ;  /* 0x00000000000e7882 */ /* 0x000fe20000000000 */
[----:B------:R-:W-:Y:S01]  /*4100*/  UTCHMMA gdesc[UR40], gdesc[UR42], tmem[UR8], tmem[UR12], idesc[UR13], UPT ;  /* 0x00ff0c2a280075ea */ /* 0x000fe2000b800008 */
[----:B------:R-:W-:Y:S01]  /*4110*/  UTCHMMA gdesc[UR36], gdesc[UR38], tmem[UR8], tmem[UR6], idesc[UR7], UPT ;  /* 0x00ff0626240075ea */ /* 0x000fe2000b800008 */
[----:B------:R-:W-:Y:S01]  /*4120*/  UMOV UR15, 0x4200910 ;  /* 0x04200910000f7882 */ /* 0x000fe20000000000 */
[----:B------:R-:W-:Y:S01]  /*4130*/  UTCHMMA gdesc[UR32], gdesc[UR34], tmem[UR8], tmem[UR18], idesc[UR19], UPT ;  /* 0x00ff1222200075ea */ /* 0x000fe2000b800008 */
[----:B------:R-:W-:Y:S01]  /*4140*/  UTCHMMA gdesc[UR28], gdesc[UR30], tmem[UR8], tmem[UR14], idesc[UR15], UPT ;  /* 0x00ff0e1e1c0075ea */ /* 0x000fe2000b800008 */
[----:B------:R-:W-:Y:S01]  /*4150*/  UTCHMMA gdesc[UR24], gdesc[UR26], tmem[UR8], tmem[UR12], idesc[UR13], UPT ;  /* 0x00ff0c1a180075ea */ /* 0x000fe2000b800008 */
[----:B------:R1:W-:Y:S01]  /*4160*/  UTCHMMA gdesc[UR16], gdesc[UR20], tmem[UR8], tmem[UR6], idesc[UR7], UPT ;  /* 0x00ff0614100075ea */ /* 0x0003e2000b800008 */
[----:B------:R2:W-:Y:S01]  /*4170*/  UTCHMMA gdesc[UR4], gdesc[UR10], tmem[UR8], tmem[UR76], idesc[UR77], UPT ;  /* 0x00ff4c0a040075ea */ /* 0x0005e2000b800008 */
[----:B------:R2:W-:Y:S01]  /*4180*/  UTCBAR.MULTICAST [UR70], URZ, UR72 ;  /* 0x000000ff460073e9 */ /* 0x0005e20008000848 */
[----:B-1----:R-:W-:Y:S01]  /*4190*/  UMOV UR7, UR9 ;  /* 0x0000000900077c82 */ /* 0x002fe20008000000 */
[----:B---3--:R-:W-:Y:S05]  /*41a0*/  BRA.U UP3, `(.L_x_67) ;  /* 0xfffffff903247547 */ /* 0x008fea000b83ffff */
.L_x_64:
[----:B--2---:R-:W-:Y:S02]  /*41b0*/  R2UR UR4, R13 ;  /* 0x000000000d0472ca */ /* 0x004fe400000e0000 */
[----:B------:R-:W-:-:S04]  /*41c0*/  ISETP.NE.AND P0, PT, R10, 0x2, PT ;  /* 0x000000020a00780c */ /* 0x000fc80003f05270 */
[----:B-1----:R-:W-:Y:S02]  /*41d0*/  SEL R0, RZ, 0x1, P0 ;  /* 0x00000001ff007807 */ /* 0x002fe40000000000 */
[----:B------:R-:W-:Y:S02]  /*41e0*/  SEL R10, R10, RZ, P0 ;  /* 0x000000ff0a0a7207 */ /* 0x000fe40000000000 */
[----:B------:R-:W-:-:S03]  /*41f0*/  LOP3.LUT R9, R9, R0, RZ, 0x3c, !PT ;  /* 0x0000000009097212 */ /* 0x000fc600078e3cff */
[----:B------:R-:W-:Y:S02]  /*4200*/  UIADD3 UR5, UPT, UPT, UR4, 0x90, URZ ;  /* 0x0000009004057890 */ /* 0x000fe4000fffe0ff */
[----:B------:R-:W-:-:S04]  /*4210*/  UIADD3 UR4, UPT, UPT, UR75, 0x1, URZ ;  /* 0x000000014b047890 */ /* 0x000fc8000fffe0ff */
[----:B------:R-:W-:-:S03]  /*4220*/  UISETP.NE.AND UP0, UPT, UR4, 0x4, UPT ;  /* 0x000000040400788c */ /* 0x000fc6000bf05270 */
[----:B------:R1:W-:Y:S01]  /*4230*/  UTCBAR [UR5], URZ ;  /* 0x000000ff050073e9 */ /* 0x0003e200080000ff */
[----:B------:R-:W-:Y:S02]  /*4240*/  USEL UR6, URZ, 0x1, UP0 ;  /* 0x00000001ff067887 */ /* 0x000fe40008000000 */
[----:B------:R-:W-:-:S04]  /*4250*/  USEL UR75, UR4, URZ, UP0 ;  /* 0x000000ff044b7287 */ /* 0x000fc80008000000 */
[----:B------:R-:W-:Y:S01]  /*4260*/  LOP3.LUT R11, R11, UR6, RZ, 0x3c, !PT ;  /* 0x000000060b0b7c12 */ /* 0x000fe2000f8e3cff */
[----:B------:R-:W-:Y:S07]  /*4270*/  @P1 BRA `(.L_x_68) ;  /* 0xfffffff400501947 */ /* 0x000fee000383ffff */
[----:B------:R-:W2:Y:S01]  /*4280*/  S2UR UR8, SR_CgaCtaId ;  /* 0x00000000000879c3 */ /* 0x000ea20000008800 */
[----:B------:R-:W-:Y:S01]  /*4290*/  ELECT P0, URZ, PT ;  /* 0x0000000000ff782f */ /* 0x000fe20003800000 */
[----:B------:R-:W-:Y:S01]  /*42a0*/  IMAD.MOV.U32 R0, RZ, RZ, 0x1 ;  /* 0x00000001ff007424 */ /* 0x000fe200078e00ff */
[----:B------:R-:W-:Y:S01]  /*42b0*/  UIADD3 UR71, UPT, UPT, UR71, 0xb0, URZ ;  /* 0x000000b047477890 */ /* 0x000fe2000fffe0ff */
[----:B------:R-:W-:Y:S01]  /*42c0*/  SHF.L.U32 R2, R11, 0x1f, RZ ;  /* 0x0000001f0b027819 */ /* 0x000fe200000006ff */
[----:B------:R-:W-:-:S03]  /*42d0*/  UMOV UR4, 0x40 ;  /* 0x0000004000047882 */ /* 0x000fc60000000000 */
[----:B------:R-:W-:Y:S01]  /*42e0*/  UVIRTCOUNT.DEALLOC.SMPOOL 0x80 ;  /* 0x000000800000784c */ /* 0x000fe20000000000 */
[----:B--2---:R-:W-:Y:S02]  /*42f0*/  ULEA UR8, UR8, UR4, 0x18 ;  /* 0x0000000408087291 */ /* 0x004fe4000f8ec0ff */
[----:B------:R-:W-:-:S07]  /*4300*/  ULEA UR4, UR75, UR71, 0x3 ;  /* 0x000000474b047291 */ /* 0x000fce000f8e18ff */
[----:B------:R2:W-:Y:S02]  /*4310*/  @P0 STS.U8 [UR8+0x1c], R0 ;  /* 0x00001c00ff000988 */ /* 0x0005e40008000008 */
[----:B------:R-:W3:Y:S02]  /*4320*/  SYNCS.PHASECHK.TRANS64.TRYWAIT P0, [UR4], R2 ;  /* 0x00000002ff0075a7 */ /* 0x000ee40008001104 */
[----:B--23--:R-:W-:Y:S05]  /*4330*/  @!P0 BRA `(.L_x_69) ;  /* 0x0000005400348947 */ /* 0x00cfea0003800000 */
.L_x_156:
[----:B------:R-:W-:-:S04]  /*4340*/  UIADD3 UR4, UPT, UPT, UR75, 0x1, URZ ;  /* 0x000000014b047890 */ /* 0x000fc8000fffe0ff */
[----:B------:R-:W-:-:S04]  /*4350*/  UISETP.NE.AND UP0, UPT, UR4, 0x4, UPT ;  /* 0x000000040400788c */ /* 0x000fc8000bf05270 */
[----:B------:R-:W-:Y:S02]  /*4360*/  USEL UR6, URZ, 0x1, UP0 ;  /* 0x00000001ff067887 */ /* 0x000fe40008000000 */
[----:B------:R-:W-:-:S04]  /*4370*/  USEL UR4, UR4, URZ, UP0 ;  /* 0x000000ff04047287 */ /* 0x000fc80008000000 */
[----:B-1----:R-:W-:Y:S01]  /*4380*/  ULEA UR5, UR4, UR71, 0x3 ;  /* 0x0000004704057291 */ /* 0x002fe2000f8e18ff */
[----:B--2---:R-:W-:-:S04]  /*4390*/  LOP3.LUT R2, R11, UR6, RZ, 0x3c, !PT ;  /* 0x000000060b027c12 */ /* 0x004fc8000f8e3cff */
[----:B------:R-:W-:-:S04]  /*43a0*/  SHF.L.U32 R3, R2, 0x1f, RZ ;  /* 0x0000001f02037819 */ /* 0x000fc800000006ff */
[----:B------:R-:W1:Y:S02]  /*43b0*/  SYNCS.PHASECHK.TRANS64.TRYWAIT P0, [UR5], R3 ;  /* 0x00000003ff0075a7 */ /* 0x000e640008001105 */
[----:B-1----:R-:W-:Y:S05]  /*43c0*/  @!P0 BRA `(.L_x_70) ;  /* 0x0000005400288947 */ /* 0x002fea0003800000 */
.L_x_158:
[----:B------:R-:W-:-:S04]  /*43d0*/  UIADD3 UR4, UPT, UPT, UR4, 0x1, URZ ;  /* 0x0000000104047890 */ /* 0x000fc8000fffe0ff */
[----:B------:R-:W-:-:S04]  /*43e0*/  UISETP.NE.AND UP0, UPT, UR4, 0x4, UPT ;  /* 0x000000040400788c */ /* 0x000fc8000bf05270 */
[----:B------:R-:W-:Y:S02]  /*43f0*/  USEL UR6, URZ, 0x1, UP0 ;  /* 0x00000001ff067887 */ /* 0x000fe40008000000 */
[----:B------:R-:W-:-:S04]  /*4400*/  USEL UR4, UR4, URZ, UP0 ;  /* 0x000000ff04047287 */ /* 0x000fc80008000000 */
[----:B------:R-:W-:Y:S01]  /*4410*/  ULEA UR5, UR4, UR71, 0x3 ;  /* 0x0000004704057291 */ /* 0x000fe2000f8e18ff */
[----:B------:R-:W-:-:S04]  /*4420*/  LOP3.LUT R2, R2, UR6, RZ, 0x3c, !PT ;  /* 0x0000000602027c12 */ /* 0x000fc8000f8e3cff */
[----:B-1----:R-:W-:-:S04]  /*4430*/  SHF.L.U32 R3, R2, 0x1f, RZ ;  /* 0x0000001f02037819 */ /* 0x002fc800000006ff */
[----:B------:R-:W1:Y:S02]  /*4440*/  SYNCS.PHASECHK.TRANS64.TRYWAIT P0, [UR5], R3 ;  /* 0x00000003ff0075a7 */ /* 0x000e640008001105 */
[----:B-1----:R-:W-:Y:S05]  /*4450*/  @!P0 BRA `(.L_x_71) ;  /* 0x00000054001c8947 */ /* 0x002fea0003800000 */
.L_x_160:
[----:B------:R-:W-:-:S04]  /*4460*/  UIADD3 UR4, UPT, UPT, UR4, 0x1, URZ ;  /* 0x0000000104047890 */ /* 0x000fc8000fffe0ff */
[----:B------:R-:W-:-:S04]  /*4470*/  UISETP.NE.AND UP0, UPT, UR4, 0x4, UPT ;  /* 0x000000040400788c */ /* 0x000fc8000bf05270 */
[----:B------:R-:W-:Y:S02]  /*4480*/  USEL UR5, URZ, 0x1, UP0 ;  /* 0x00000001ff057887 */ /* 0x000fe40008000000 */
[----:B------:R-:W-:-:S04]  /*4490*/  USEL UR4, UR4, URZ, UP0 ;  /* 0x000000ff04047287 */ /* 0x000fc80008000000 */
[----:B------:R-:W-:Y:S01]  /*44a0*/  ULEA UR4, UR4, UR71, 0x3 ;  /* 0x0000004704047291 */ /* 0x000fe2000f8e18ff */
[----:B------:R-:W-:-:S04]  /*44b0*/  LOP3.LUT R2, R2, UR5, RZ, 0x3c, !PT ;  /* 0x0000000502027c12 */ /* 0x000fc8000f8e3cff */
[----:B------:R-:W-:-:S04]  /*44c0*/  SHF.L.U32 R2, R2, 0x1f, RZ ;  /* 0x0000001f02027819 */ /* 0x000fc800000006ff */
[----:B------:R-:W2:Y:S02]  /*44d0*/  SYNCS.PHASECHK.TRANS64.TRYWAIT P0, [UR4], R2 ;  /* 0x00000002ff0075a7 */ /* 0x000ea40008001104 */
[----:B--2---:R-:W-:Y:S05]  /*44e0*/  @!P0 BRA `(.L_x_72) ;  /* 0x0000005400108947 */ /* 0x004fea0003800000 */
.L_x_162:
[----:B------:R-:W-:Y:S01]  /*44f0*/  NOP ;  /* 0x0000000000007918 */ /* 0x000fe20000000000 */
[----:B-1----:R-:W1:Y:S01]  /*4500*/  LDS R0, [UR8+0x14] ;  /* 0x00001408ff007984 */ /* 0x002e620008000800 */
[----:B------:R-:W-:Y:S01]  /*4510*/  R2UR UR4, R15 ;  /* 0x000000000f0472ca */ /* 0x000fe200000e0000 */
[----:B------:R-:W-:Y:S01]  /*4520*/  UMOV UR5, 0xffff ;  /* 0x0000ffff00057882 */ /* 0x000fe20000000000 */
[----:B------:R-:W-:-:S11]  /*4530*/  UMOV UR6, 0x1 ;  /* 0x0000000100067882 */ /* 0x000fd60000000000 */
[----:B------:R-:W-:-:S04]  /*4540*/  ULOP3.LUT UR4, UR4, 0xffff, URZ, 0xc0, !UPT ;  /* 0x0000ffff04047892 */ /* 0x000fc8000f8ec0ff */
[----:B------:R-:W-:-:S04]  /*4550*/  USHF.R.U32.HI UR4, URZ, 0x5, UR4 ;  /* 0x00000005ff047899 */ /* 0x000fc80008011604 */
[----:B------:R-:W-:Y:S02]  /*4560*/  USHF.L.U32 UR5, UR5, UR4, URZ ;  /* 0x0000000405057299 */ /* 0x000fe400080006ff */
[----:B------:R-:W-:-:S04]  /*4570*/  USHF.L.U32 UR4, UR6, UR4, URZ ;  /* 0x0000000406047299 */ /* 0x000fc800080006ff */
[----:B-1----:R-:W-:-:S04]  /*4580*/  LOP3.LUT R0, R0, UR5, RZ, 0xc0, !PT ;  /* 0x0000000500007c12 */ /* 0x002fc8000f8ec0ff */
[----:B------:R-:W-:-:S13]  /*4590*/  ISETP.NE.AND P0, PT, R0, UR5, PT ;  /* 0x0000000500007c0c */ /* 0x000fda000bf05270 */
[----:B------:R-:W-:Y:S05]  /*45a0*/  @P0 BRA `(.L_x_73) ;  /* 0x0000000000580947 */ /* 0x000fea0003800000 */
[----:B------:R-:W1:Y:S02]  /*45b0*/  LDS R0, [UR8+0x18] ;  /* 0x00001808ff007984 */ /* 0x000e640008000800 */
[----:B-1----:R-:W-:-:S04]  /*45c0*/  LOP3.LUT R0, R0, UR4, RZ, 0xc0, !PT ;  /* 0x0000000400007c12 */ /* 0x002fc8000f8ec0ff */
[----:B------:R-:W-:-:S13]  /*45d0*/  ISETP.NE.AND P0, PT, R0, UR4, PT ;  /* 0x0000000400007c0c */ /* 0x000fda000bf05270 */
[----:B------:R-:W-:Y:S05]  /*45e0*/  @P0 BRA `(.L_x_74) ;  /* 0x00000000003c0947 */ /* 0x000fea0003800000 */
[----:B------:R-:W1:Y:S01]  /*45f0*/  S2R R2, SR_LANEID ;  /* 0x0000000000027919 */ /* 0x000e620000000000 */
[----:B------:R-:W-:-:S06]  /*4600*/  ULOP3.LUT UR5, URZ, UR5, URZ, 0x33, !UPT ;  /* 0x00000005ff057292 */ /* 0x000fcc000f8e33ff */
[----:B------:R-:W-:-:S04]  /*4610*/  IMAD.U32 R0, RZ, RZ, UR5 ;  /* 0x00000005ff007e24 */ /* 0x000fc8000f8e00ff */
[----:B------:R2:W3:Y:S02]  /*4620*/  REDUX UR7, R0 ;  /* 0x00000000000773c4 */ /* 0x0004e40000000000 */
[----:B------:R4:W-:Y:S01]  /*4630*/  UTCATOMSWS.AND URZ, UR5 ;  /* 0x0000000500ff79e3 */ /* 0x0009e20008000000 */
[----:B--2---:R-:W-:Y:S01]  /*4640*/  LOP3.LUT R0, RZ, UR4, RZ, 0x33, !PT ;  /* 0x00000004ff007c12 */ /* 0x004fe2000f8e33ff */
[----:B------:R-:W-:Y:S02]  /*4650*/  VOTEU.ANY UR4, UPT, PT ;  /* 0x0000000000047886 */ /* 0x000fe400038e0100 */
[----:B------:R-:W-:Y:S02]  /*4660*/  UFLO.U32 UR4, UR4 ;  /* 0x00000004000472bd */ /* 0x000fe400080e0000 */
[----:B------:R-:W2:Y:S04]  /*4670*/  REDUX UR6, R0 ;  /* 0x00000000000673c4 */ /* 0x000ea80000000000 */
[----:B-1----:R-:W-:-:S02]  /*4680*/  ISETP.EQ.U32.AND P0, PT, R2, UR4, PT ;  /* 0x0000000402007c0c */ /* 0x002fc4000bf02070 */
[----:B---3--:R-:W-:-:S11]  /*4690*/  MOV R2, UR7 ;  /* 0x0000000700027c02 */ /* 0x008fd60008000f00 */
[----:B------:R4:W-:Y:S01]  /*46a0*/  @P0 ATOMS.AND RZ, [UR8+0x14], R2 ;  /* 0x00001402ffff098c */ /* 0x0009e2000a800008 */
[----:B--2---:R-:W-:-:S05]  /*46b0*/  IMAD.U32 R0, RZ, RZ, UR6 ;  /* 0x00000006ff007e24 */ /* 0x004fca000f8e00ff */
[----:B------:R4:W-:Y:S01]  /*46c0*/  @P0 ATOMS.AND RZ, [UR8+0x18], R0 ;  /* 0x00001800ffff098c */ /* 0x0009e2000a800008 */
[----:B------:R-:W-:Y:S05]  /*46d0*/  BRA `(.L_x_75) ;  /* 0x0000000000147947 */ /* 0x000fea0003800000 */
.L_x_74:
[----:B------:R-:W-:Y:S02]  /*46e0*/  MOV R2, 0x4700 ;  /* 0x0000470000027802 */ /* 0x000fe40000000f00 */
[----:B-----5:R-:W-:Y:S05]  /*46f0*/  CALL.REL.NOINC `($__internal_0_$__cuda_sm10x_tcgen05_guardrail_trap_col_being_dealloced_not_returned_by_alloc) ;  /* 0x0000005400f47944 */ /* 0x020fea0003c00000 */
[----:B------:R-:W-:Y:S05]  /*4700*/  BRA `(.L_x_75) ;  /* 0x0000000000087947 */ /* 0x000fea0003800000 */
.L_x_73:
[----:B------:R-:W-:Y:S02]  /*4710*/  MOV R2, 0x4730 ;  /* 0x0000473000027802 */ /* 0x000fe40000000f00 */
[----:B-----5:R-:W-:Y:S05]  /*4720*/  CALL.REL.NOINC `($__internal_2_$__cuda_sm10x_tcgen05_guardrail_trap_unallocated_columns_being_dealloced) ;  /* 0x0000005800007944 */ /* 0x020fea0003c00000 */
.L_x_75:
[----:B------:R-:W-:Y:S01]  /*4730*/  NOP ;  /* 0x0000000000007918 */ /* 0x000fe20000000000 */
[----:B----4-:R-:W-:Y:S05]  /*4740*/  EXIT ;  /* 0x000000000000794d */ /* 0x010fea0003800000 */
.L_x_57:
[----:B------:R-:W-:-:S09]  /*4750*/  UISETP.NE.OR UP0, UPT, UR18, 0x3, !UP3 ;  /* 0x000000031200788c */ /* 0x000fd2000df05670 */
[----:B------:R-:W-:Y:S05]  /*4760*/  BRA.U UP0, `(.L_x_76) ;  /* 0x0000001100887547 */ /* 0x000fea000b800000 */
[----:B------:R-:W2:Y:S01]  /*4770*/  LDCU.64 UR4, c[0x0][0x888] ;  /* 0x00011100ff0477ac */ /* 0x000ea20008000a00 */
[----:B------:R-:W3:Y:S01]  /*4780*/  LDC.64 R12, c[0x0][0x348] ;  /* 0x0000d200ff0c7b82 */ /* 0x000ee20000000a00 */
[----:B------:R-:W-:Y:S02]  /*4790*/  HFMA2 R9, -RZ, RZ, 0, 0 ;  /* 0x00000000ff097431 */ /* 0x000fe400000001ff */
[----:B------:R-:W-:Y:S01]  /*47a0*/  IMAD.MOV.U32 R11, RZ, RZ, 0x1 ;  /* 0x00000001ff0b7424 */ /* 0x000fe200078e00ff */
[----:B------:R-:W4:Y:S01]  /*47b0*/  LDCU UR38, c[0x0][0x370] ;  /* 0x00006e00ff2677ac */ /* 0x000f220008000800 */
[----:B------:R-:W-:Y:S01]  /*47c0*/  IMAD.MOV.U32 R10, RZ, RZ, RZ ;  /* 0x000000ffff0a7224 */ /* 0x000fe200078e00ff */
[----:B------:R-:W-:Y:S01]  /*47d0*/  MOV R3, 0x2000 ;  /* 0x0000200000037802 */ /* 0x000fe20000000f00 */
[----:B------:R-:W4:Y:S01]  /*47e0*/  LDCU.128 UR40, c[0x0][0xb10] ;  /* 0x00016200ff2877ac */ /* 0x000f220008000c00 */
[----:B------:R-:W1:Y:S01]  /*47f0*/  LDCU UR37, c[0x0][0x374] ;  /* 0x00006e80ff2577ac */ /* 0x000e620008000800 */
[----:B------:R-:W1:Y:S01]  /*4800*/  LDCU.64 UR30, c[0x0][0x890] ;  /* 0x00011200ff1e77ac */ /* 0x000e620008000a00 */
[----:B------:R-:W1:Y:S01]  /*4810*/  LDCU UR15, c[0x0][0xb0c] ;  /* 0x00016180ff0f77ac */ /* 0x000e620008000800 */
[----:B--2---:R-:W-:Y:S01]  /*4820*/  UISETP.NE.U32.AND UP0, UPT, UR4, URZ, UPT ;  /* 0x000000ff0400728c */ /* 0x004fe2000bf05070 */
[----:B------:R-:W2:Y:S01]  /*4830*/  LDCU UR48, c[0x0][0xb20] ;  /* 0x00016400ff3077ac */ /* 0x000ea20008000800 */
[----:B------:R-:W2:Y:S01]  /*4840*/  LDCU UR4, c[0x0][0xb30] ;  /* 0x00016600ff0477ac */ /* 0x000ea20008000800 */
[----:B------:R-:W-:Y:S01]  /*4850*/  UMOV UR21, 0x400 ;  /* 0x0000040000157882 */ /* 0x000fe20000000000 */
[----:B----4-:R-:W-:-:S02]  /*4860*/  UIMAD.WIDE.U32 UR6, UR38, UR40, URZ ;  /* 0x00000028260672a5 */ /* 0x010fc4000f8e00ff */
[----:B-1----:R-:W-:Y:S02]  /*4870*/  UIMAD.WIDE.U32 UR8, UR37, UR43, URZ ;  /* 0x0000002b250872a5 */ /* 0x002fe4000f8e00ff */
[----:B------:R-:W-:Y:S02]  /*4880*/  ULEA UR21, UR55, UR21, 0x18 ;  /* 0x0000001537157291 */ /* 0x000fe4000f8ec0ff */
[----:B------:R-:W-:Y:S02]  /*4890*/  USEL UR44, URZ, 0x1, UP6 ;  /* 0x00000001ff2c7887 */ /* 0x000fe4000b000000 */
[----:B------:R-:W-:Y:S02]  /*48a0*/  UISETP.NE.U32.AND UP6, UPT, UR30, URZ, UPT ;  /* 0x000000ff1e00728c */ /* 0x000fe4000bfc5070 */
[----:B------:R-:W-:Y:S02]  /*48b0*/  UIADD3 UR45, UPT, UPT, UR21, 0x38, URZ ;  /* 0x00000038152d7890 */ /* 0x000fe4000fffe0ff */
[----:B------:R-:W-:-:S02]  /*48c0*/  UISETP.NE.AND.EX UP5, UPT, UR5, URZ, UPT, UP0 ;  /* 0x000000ff0500728c */ /* 0x000fc4000bfa5300 */
[----:B------:R-:W-:Y:S01]  /*48d0*/  UISETP.NE.AND UP0, UPT, UR39, 0x1, UPT ;  /* 0x000000012700788c */ /* 0x000fe2000bf05270 */
[----:B------:R-:W-:Y:S01]  /*48e0*/  UMOV UR6, UR7 ;  /* 0x0000000700067c82 */ /* 0x000fe20008000000 */
[----:B------:R-:W-:Y:S01]  /*48f0*/  UMOV UR46, UR9 ;  /* 0x00000009002e7c82 */ /* 0x000fe20008000000 */
[----:B------:R-:W-:Y:S02]  /*4900*/  UISETP.NE.AND UP0, UPT, UR15, 0x1, UPT ;  /* 0x000000010f00788c */ /* 0x000fe4000bf05270 */
[----:B------:R-:W-:Y:S02]  /*4910*/  UPLOP3.LUT UP4, UPT, UPT, UPT, UPT, 0x40, 0x4 ;  /* 0x000000000004789c */ /* 0x000fe40003f8e870 */
[----:B------:R-:W-:Y:S01]  /*4920*/  UISETP.GE.AND UP2, UPT, UR39, 0x1, UPT ;  /* 0x000000012700788c */ /* 0x000fe2000bf46270 */
[----:B------:R-:W1:Y:S01]  /*4930*/  LDCU.64 UR22, c[0x0][0xb28] ;  /* 0x00016500ff1677ac */ /* 0x000e620008000a00 */
[----:B------:R-:W-:Y:S02]  /*4940*/  UISETP.NE.AND.EX UP6, UPT, UR31, URZ, UPT, UP6 ;  /* 0x000000ff1f00728c */ /* 0x000fe4000bfc5360 */
[----:B------:R-:W-:-:S02]  /*4950*/  UIADD3 UR33, UPT, UPT, UR21, 0x20, URZ ;  /* 0x0000002015217890 */ /* 0x000fc4000fffe0ff */
[----:B------:R-:W-:Y:S02]  /*4960*/  UIADD3 UR25, UPT, UPT, UR21, 0x28, URZ ;  /* 0x0000002815197890 */ /* 0x000fe4000fffe0ff */
[----:B------:R-:W-:Y:S02]  /*4970*/  UIADD3 UR17, UPT, UPT, UR21, 0x30, URZ ;  /* 0x0000003015117890 */ /* 0x000fe4000fffe0ff */
[----:B------:R-:W-:Y:S02]  /*4980*/  UPRMT UR45, UR55, 0x654, UR45 ;  /* 0x00000654372d7896 */ /* 0x000fe4000800002d */
[----:B------:R-:W-:Y:S02]  /*4990*/  USHF.R.U32.HI UR47, URZ, UR41, UR6 ;  /* 0x00000029ff2f7299 */ /* 0x000fe40008011606 */
[----:B--2---:R-:W-:Y:S02]  /*49a0*/  USHF.R.U32.HI UR46, URZ, UR48, UR46 ;  /* 0x00000030ff2e7299 */ /* 0x004fe4000801162e */
[----:B------:R-:W-:-:S02]  /*49b0*/  UISETP.NE.AND UP0, UPT, UR42, 0x1, UPT ;  /* 0x000000012a00788c */ /* 0x000fc4000bf05270 */
[----:B---3--:R-:W-:-:S11]  /*49c0*/  UISETP.NE.AND UP3, UPT, UR4, 0x1, UPT ;  /* 0x000000010400788c */ /* 0x008fd6000bf65270 */
.L_x_87:
[C---:B------:R-:W-:Y:S02]  /*49d0*/  LEA R8, R10.reuse, UR21, 0x3 ;  /* 0x000000150a087c11 */ /* 0x040fe4000f8e18ff */
[----:B------:R-:W-:Y:S02]  /*49e0*/  SHF.L.U32 R0, R9, 0x1f, RZ ;  /* 0x0000001f09007819 */ /* 0x000fe400000006ff */
[----:B------:R-:W-:Y:S02]  /*49f0*/  LEA R4, R10, UR21, 0x4 ;  /* 0x000000150a047c11 */ /* 0x000fe4000f8e20ff */
[----:B--2---:R-:W2:Y:S02]  /*4a00*/  SYNCS.PHASECHK.TRANS64.TRYWAIT P0, [R8+URZ+0x70], R0 ;  /* 0x00007000080075a7 */ /* 0x004ea400080011ff */
[----:B--2---:R-:W-:Y:S05]  /*4a10*/  @!P0 BRA `(.L_x_77) ;  /* 0x0000004c00dc8947 */ /* 0x004fea0003800000 */
.L_x_163:
[----:B------:R-:W3:Y:S01]  /*4a20*/  LDS.128 R4, [R4+0x100] ;  /* 0x0001000004047984 */ /* 0x000ee20000000c00 */
[----:B------:R-:W-:Y:S01]  /*4a30*/  UISETP.GE.AND UP0, UPT, UR39, 0x1, UPT ;  /* 0x000000012700788c */ /* 0x000fe2000bf06270 */
[----:B------:R-:W-:Y:S01]  /*4a40*/  @!PT LDS RZ, [RZ] ;  /* 0x00000000fffff984 */ /* 0x000fe20000000800 */
[----:B------:R-:W-:Y:S01]  /*4a50*/  @!PT LDS RZ, [RZ] ;  /* 0x00000000fffff984 */ /* 0x000fe20000000800 */
[----:B------:R-:W-:Y:S01]  /*4a60*/  @!PT LDS RZ, [RZ] ;  /* 0x00000000fffff984 */ /* 0x000fe20000000800 */
[----:B------:R-:W-:Y:S01]  /*4a70*/  @!PT LDS RZ, [RZ] ;  /* 0x00000000fffff984 */ /* 0x000fe20000000800 */
[----:B------:R4:W-:Y:S06]  /*4a80*/  MEMBAR.ALL.CTA ;  /* 0x0000000000007992 */ /* 0x0009ec0000008000 */
[----:B----4-:R-:W4:Y:S01]  /*4a90*/  FENCE.VIEW.ASYNC.S ;  /* 0x00000000000073c6 */ /* 0x010f220000000000 */
[----:B---3--:R-:W-:Y:S11]  /*4aa0*/  LOP3.LUT P0, RZ, R6, 0x1, RZ, 0xc0, !PT ;  /* 0x0000000106ff7812 */ /* 0x008ff6000780c0ff */
[----:B------:R-:W-:Y:S02]  /*4ab0*/  @!UPT UIADD3 URZ, UPT, UPT, URZ, URZ, URZ ;  /* 0x000000fffffff290 */ /* 0x000fe4000fffe0ff */
[----:B----4-:R-:W-:Y:S01]  /*4ac0*/  VOTEU.ANY UP2, P0 ;  /* 0x0000000000ff7886 */ /* 0x010fe20000040100 */
[----:B------:R-:W-:Y:S11]  /*4ad0*/  PLOP3.LUT P0, PT, PT, PT, UP2, 0x80, 0x8 ;  /* 0x000000000008781c */ /* 0x000ff60003f0f028 */
[----:B------:R-:W-:Y:S02]  /*4ae0*/  @!UPT UIADD3 URZ, UPT, UPT, URZ, URZ, URZ ;  /* 0x000000fffffff290 */ /* 0x000fe4000fffe0ff */
[----:B--2---:R-:W-:Y:S02]  /*4af0*/  @P0 SHF.R.U32.HI R0, RZ, 0x10, R5 ;  /* 0x00000010ff000819 */ /* 0x004fe40000011605 */
[----:B------:R-:W-:Y:S02]  /*4b00*/  @P0 MOV R2, R4 ;  /* 0x0000000400020202 */ /* 0x000fe40000000f00 */
[----:B------:R-:W-:Y:S01]  /*4b10*/  @P0 R2UR UR4, R0 ;  /* 0x00000000000402ca */ /* 0x000fe200000e0000 */
[----:B------:R-:W-:Y:S01]  /*4b20*/  VIADD R0, R8, 0x80 ;  /* 0x0000008008007836 */ /* 0x000fe20000000000 */
[----:B------:R-:W-:Y:S02]  /*4b30*/  @P0 LOP3.LUT R4, R5, 0xffff, RZ, 0xc0, !PT ;  /* 0x0000ffff05040812 */ /* 0x000fe400078ec0ff */
[----:B------:R-:W-:Y:S02]  /*4b40*/  @P0 R2UR UR6, R2 ;  /* 0x00000000020602ca */ /* 0x000fe400000e0000 */
[----:B------:R-:W-:Y:S02]  /*4b50*/  PRMT R0, RZ, 0x654, R0 ;  /* 0x00000654ff007816 */ /* 0x000fe40000000000 */
[----:B------:R-:W-:Y:S02]  /*4b60*/  @P0 R2UR UR5, R4 ;  /* 0x00000000040502ca */ /* 0x000fe400000e0000 */
[----:B------:R2:W-:Y:S03]  /*4b70*/  SYNCS.ARRIVE.TRANS64.RED.A1T0 RZ, [R0+URZ], RZ ;  /* 0x000000ff00ff79a7 */ /* 0x0005e600081004ff */
[----:B------:R-:W-:Y:S04]  /*4b80*/  @UP2 UMOV UR29, UR4 ;  /* 0x00000004001d2c82 */ /* 0x000fe80008000000 */
[----:B------:R-:W-:Y:S04]  /*4b90*/  @UP2 UMOV UR14, UR6 ;  /* 0x00000006000e2c82 */ /* 0x000fe80008000000 */
[----:B------:R-:W-:Y:S01]  /*4ba0*/  @UP2 UMOV UR13, UR5 ;  /* 0x00000005000d2c82 */ /* 0x000fe20008000000 */
[----:B------:R-:W-:Y:S05]  /*4bb0*/  BRA.U !UP0, `(.L_x_78) ;  /* 0x0000000108c07547 */ /* 0x000fea000b800000 */
[----:B------:R-:W-:Y:S02]  /*4bc0*/  UIMAD.WIDE.U32 UR18, UR13, UR43, URZ ;  /* 0x0000002b0d1272a5 */ /* 0x000fe4000f8e00ff */
[----:B------:R-:W-:Y:S02]  /*4bd0*/  UP2UR UR16, UPR, URZ, 0x4 ;  /* 0x00000004ff107883 */ /* 0x000fe40008000000 */
[----:B------:R-:W-:Y:S02]  /*4be0*/  UISETP.NE.AND UP2, UPT, UR42, 0x1, UPT ;  /* 0x000000012a00788c */ /* 0x000fe4000bf45270 */
[----:B------:R-:W-:Y:S02]  /*4bf0*/  UIMAD.WIDE.U32 UR26, UR14, UR40, URZ ;  /* 0x000000280e1a72a5 */ /* 0x000fe4000f8e00ff */
[----:B------:R-:W-:Y:S02]  /*4c00*/  USEL UR4, UR37, UR46, !UP2 ;  /* 0x0000002e25047287 */ /* 0x000fe4000d000000 */
[----:B------:R-:W-:Y:S02]  /*4c10*/  UISETP.NE.AND UP0, UPT, UR15, 0x1, UPT ;  /* 0x000000010f00788c */ /* 0x000fe4000bf05270 */
[----:B------:R-:W-:Y:S02]  /*4c20*/  UP2UR UR20, UPR, URZ, 0x2 ;  /* 0x00000002ff147883 */ /* 0x000fe40008000000 */
[----:B------:R-:W-:Y:S02]  /*4c30*/  UISETP.NE.AND UP1, UPT, UR39, 0x1, UPT ;  /* 0x000000012700788c */ /* 0x000fe4000bf25270 */
[----:B-1----:R-:W-:Y:S02]  /*4c40*/  UIMAD.WIDE.U32 UR8, UR4, UR22, URZ ;  /* 0x00000016040872a5 */ /* 0x002fe4000f8e00ff */
[----:B------:R-:W-:Y:S01]  /*4c50*/  USEL UR7, UR38, UR47, !UP0 ;  /* 0x0000002f26077287 */ /* 0x000fe2000c000000 */
[----:B------:R-:W-:Y:S02]  /*4c60*/  UMOV UR5, UR19 ;  /* 0x0000001300057c82 */ /* 0x000fe40008000000 */
[----:B------:R-:W-:Y:S02]  /*4c70*/  USHF.R.U32.HI UR6, URZ, UR48, UR5 ;  /* 0x00000030ff067299 */ /* 0x000fe40008011605 */
[----:B------:R-:W-:Y:S02]  /*4c80*/  UIMAD.WIDE.U32 UR10, UR7, UR22, URZ ;  /* 0x00000016070a72a5 */ /* 0x000fe4000f8e00ff */
[----:B------:R-:W-:Y:S02]  /*4c90*/  USEL UR6, UR13, UR6, !UP2 ;  /* 0x000000060d067287 */ /* 0x000fe4000d000000 */
[----:B------:R-:W-:Y:S01]  /*4ca0*/  UISETP.NE.AND UP2, UPT, UR16, URZ, UPT ;  /* 0x000000ff1000728c */ /* 0x000fe2000bf45270 */
[----:B------:R-:W-:Y:S02]  /*4cb0*/  UMOV UR5, UR27 ;  /* 0x0000001b00057c82 */ /* 0x000fe40008000000 */
[----:B------:R-:W-:Y:S03]  /*4cc0*/  USHF.R.U32.HI UR12, URZ, UR41, UR5 ;  /* 0x00000029ff0c7299 */ /* 0x000fe60008011605 */
[----:B------:R-:W-:Y:S02]  /*4cd0*/  UMOV UR5, UR9 ;  /* 0x0000000900057c82 */ /* 0x000fe40008000000 */
[----:B------:R-:W-:Y:S03]  /*4ce0*/  @UP1 USHF.R.U32.HI UR4, URZ, UR23, UR5 ;  /* 0x00000017ff041299 */ /* 0x000fe60008011605 */
[----:B------:R-:W-:Y:S01]  /*4cf0*/  UMOV UR5, UR11 ;  /* 0x0000000b00057c82 */ /* 0x000fe20008000000 */
[----:B------:R-:W-:Y:S02]  /*4d00*/  UIMAD UR4, UR39, UR4, URZ ;  /* 0x00000004270472a4 */ /* 0x000fe4000f8e02ff */
[----:B------:R-:W-:Y:S02]  /*4d10*/  @UP1 USHF.R.U32.HI UR7, URZ, UR23, UR5 ;  /* 0x00000017ff071299 */ /* 0x000fe40008011605 */
[----:B------:R-:W-:Y:S02]  /*4d20*/  USEL UR5, UR14, UR12, !UP0 ;  /* 0x0000000c0e057287 */ /* 0x000fe4000c000000 */
[----:B------:R-:W-:Y:S02]  /*4d30*/  UIMAD.WIDE.U32 UR10, UR6, UR22, URZ ;  /* 0x00000016060a72a5 */ /* 0x000fe4000f8e00ff */
[----:B------:R-:W-:Y:S02]  /*4d40*/  UIMAD UR8, UR39, UR7, URZ ;  /* 0x00000007270872a4 */ /* 0x000fe4000f8e02ff */
[----:B------:R-:W-:Y:S03]  /*4d50*/  UISETP.GE.AND UP0, UPT, UR6, UR4, UPT ;  /* 0x000000040600728c */ /* 0x000fe6000bf06270 */
[----:B------:R-:W-:Y:S01]  /*4d60*/  UMOV UR4, UR11 ;  /* 0x0000000b00047c82 */ /* 0x000fe20008000000 */
[----:B------:R-:W-:Y:S02]  /*4d70*/  UISETP.GE.OR UP0, UPT, UR5, UR8, UP0 ;  /* 0x000000080500728c */ /* 0x000fe40008706670 */
[----:B------:R-:W-:Y:S02]  /*4d80*/  USHF.R.U32.HI UR4, URZ, UR23, UR4 ;  /* 0x00000017ff047299 */ /* 0x000fe40008011604 */
[----:B------:R-:W-:Y:S02]  /*4d90*/  UIMAD.WIDE.U32 UR8, UR5, UR22, URZ ;  /* 0x00000016050872a5 */ /* 0x000fe4000f8e00ff */
[----:B------:R-:W-:Y:S04]  /*4da0*/  USEL UR10, UR6, UR4, !UP1 ;  /* 0x00000004060a7287 */ /* 0x000fe8000c800000 */
[----:B------:R-:W-:Y:S01]  /*4db0*/  UIADD3 UR11, UPT, UPT, -UR10, URZ, URZ ;  /* 0x000000ff0a0b7290 */ /* 0x000fe2000fffe1ff */
[----:B------:R-:W-:Y:S02]  /*4dc0*/  @!UP0 UMOV UR4, UR9 ;  /* 0x0000000900048c82 */ /* 0x000fe40008000000 */
[----:B------:R-:W-:Y:S02]  /*4dd0*/  @!UP0 USHF.R.U32.HI UR4, URZ, UR23, UR4 ;  /* 0x00000017ff048299 */ /* 0x000fe40008011604 */
[----:B------:R-:W-:Y:S02]  /*4de0*/  UIMAD UR8, UR39, UR11, UR6 ;  /* 0x0000000b270872a4 */ /* 0x000fe4000f8e0206 */
[----:B------:R-:W-:Y:S02]  /*4df0*/  @!UP0 USEL UR4, UR5, UR4, !UP1 ;  /* 0x0000000405048287 */ /* 0x000fe4000c800000 */
[----:B------:R-:W-:Y:S02]  /*4e00*/  UISETP.NE.AND UP1, UPT, UR20, URZ, UPT ;  /* 0x000000ff1400728c */ /* 0x000fe4000bf25270 */
[----:B------:R-:W-:Y:S02]  /*4e10*/  @!UP0 UIMAD UR8, UR7, UR8, UR4 ;  /* 0x00000008070882a4 */ /* 0x000fe4000f8e0204 */
[----:B------:R-:W-:Y:S02]  /*4e20*/  @!UP0 UIADD3 UR9, UPT, UPT, UR10, -UR4, URZ ;  /* 0x800000040a098290 */ /* 0x000fe4000fffe0ff */
[----:B------:R-:W-:Y:S02]  /*4e30*/  UIADD3 UR4, UPT, UPT, -UR5, URZ, URZ ;  /* 0x000000ff05047290 */ /* 0x000fe4000fffe1ff */
[----:B------:R-:W-:Y:S02]  /*4e40*/  UIADD3 UR7, UPT, UPT, -UR6, URZ, URZ ;  /* 0x000000ff06077290 */ /* 0x000fe4000fffe1ff */
[----:B------:R-:W-:Y:S02]  /*4e50*/  @!UP0 UIMAD UR6, UR9, UR39, UR5 ;  /* 0x00000027090682a4 */ /* 0x000fe4000f8e0205 */
[----:B------:R-:W-:Y:S02]  /*4e60*/  UIMAD UR14, UR15, UR4, UR14 ;  /* 0x000000040f0e72a4 */ /* 0x000fe4000f8e020e */
[----:B------:R-:W-:Y:S01]  /*4e70*/  UIMAD UR13, UR42, UR7, UR13 ;  /* 0x000000072a0d72a4 */ /* 0x000fe2000f8e020d */
[----:B------:R-:W-:Y:S02]  /*4e80*/  @!UP0 UMOV UR5, UR8 ;  /* 0x0000000800058c82 */ /* 0x000fe40008000000 */
[----:B------:R-:W-:Y:S02]  /*4e90*/  UIMAD UR14, UR5, UR15, UR14 ;  /* 0x0000000f050e72a4 */ /* 0x000fe4000f8e020e */
[----:B------:R-:W-:Y:S11]  /*4ea0*/  UIMAD UR13, UR6, UR42, UR13 ;  /* 0x0000002a060d72a4 */ /* 0x000ff6000f8e020d */
[----:B------:R-:W-:Y:S01]  /*4eb0*/  @!UPT UIADD3 URZ, UPT, UPT, URZ, URZ, URZ ;  /* 0x000000fffffff290 */ /* 0x000fe2000fffe0ff */
.L_x_78:
[----:B------:R-:W3:Y:S01]  /*4ec0*/  @!UP3 LDCU.128 UR8, c[0x0][0xb10] ;  /* 0x00016200ff08b7ac */ /* 0x000ee20008000c00 */
[----:B------:R-:W-:Y:S02]  /*4ed0*/  ISETP.NE.U32.AND P0, PT, RZ, UR30, PT ;  /* 0x0000001eff007c0c */ /* 0x000fe4000bf05070 */
[----:B------:R-:W-:Y:S02]  /*4ee0*/  SHF.L.U32 R4, R11, 0x1f, RZ ;  /* 0x0000001f0b047819 */ /* 0x000fe400000006ff */
[----:B------:R-:W-:Y:S01]  /*4ef0*/  ISETP.NE.AND.EX P0, PT, RZ, UR31, PT, P0 ;  /* 0x0000001fff007c0c */ /* 0x000fe2000bf05300 */
[----:B------:R-:W4:Y:S01]  /*4f00*/  @!UP3 LDCU UR5, c[0x0][0xb0c] ;  /* 0x00016180ff05b7ac */ /* 0x000f220008000800 */
[----:B------:R-:W-:Y:S02]  /*4f10*/  USHF.L.U32 UR35, UR24, 0x6, URZ ;  /* 0x0000000618237899 */ /* 0x000fe400080006ff */
[----:B------:R-:W-:Y:S02]  /*4f20*/  USHF.L.U32 UR34, UR28, 0x7, URZ ;  /* 0x000000071c227899 */ /* 0x000fe400080006ff */
[----:B---3--:R-:W-:Y:S07]  /*4f30*/  UIMAD.WIDE.U32 UR6, UR14, UR8, URZ ;  /* 0x000000080e0672a5 */ /* 0x008fee000f8e00ff */
[----:B------:R-:W-:Y:S01]  /*4f40*/  @!UP3 UMOV UR4, UR7 ;  /* 0x000000070004bc82 */ /* 0x000fe20008000000 */
[----:B----4-:R-:W-:Y:S02]  /*4f50*/  @!UP3 UISETP.NE.AND UP0, UPT, UR5, 0x1, UPT ;  /* 0x000000010500b88c */ /* 0x010fe4000bf05270 */
[----:B------:R-:W-:Y:S02]  /*4f60*/  @!UP3 USHF.R.U32.HI UR4, URZ, UR9, UR4 ;  /* 0x00000009ff04b299 */ /* 0x000fe40008011604 */
[----:B------:R-:W-:Y:S02]  /*4f70*/  UIMAD.WIDE.U32 UR6, UR13, UR11, URZ ;  /* 0x0000000b0d0672a5 */ /* 0x000fe4000f8e00ff */
[----:B------:R-:W-:Y:S02]  /*4f80*/  @!UP3 USEL UR8, UR14, UR4, !UP0 ;  /* 0x000000040e08b287 */ /* 0x000fe4000c000000 */
[----:B------:R-:W-:Y:S03]  /*4f90*/  @!UP3 UISETP.NE.AND UP0, UPT, UR10, 0x1, UPT ;  /* 0x000000010a00b88c */ /* 0x000fe6000bf05270 */
[----:B------:R-:W-:Y:S02]  /*4fa0*/  @!UP3 UMOV UR6, UR7 ;  /* 0x000000070006bc82 */ /* 0x000fe40008000000 */
[----:B------:R-:W3:Y:S02]  /*4fb0*/  @!UP3 LDCU UR4, c[0x0][0xb20] ;  /* 0x00016400ff04b7ac */ /* 0x000ee40008000800 */
[----:B---3--:R-:W-:Y:S04]  /*4fc0*/  @!UP3 USHF.R.U32.HI UR6, URZ, UR4, UR6 ;  /* 0x00000004ff06b299 */ /* 0x008fe80008011606 */
[----:B------:R-:W-:Y:S04]  /*4fd0*/  @!UP3 USEL UR6, UR13, UR6, !UP0 ;  /* 0x000000060d06b287 */ /* 0x000fe8000c000000 */
[----:B------:R-:W-:Y:S02]  /*4fe0*/  @!UP3 UIADD3 UR4, UPT, UPT, -UR8, UR6, URZ ;  /* 0x000000060804b290 */ /* 0x000fe4000fffe1ff */
[----:B------:R-:W-:Y:S02]  /*4ff0*/  @!UP3 UIADD3 UR6, UPT, UPT, UR8, -UR6, URZ ;  /* 0x800000060806b290 */ /* 0x000fe4000fffe0ff */
[----:B------:R-:W-:Y:S02]  /*5000*/  @!UP3 UIMAD UR14, UR4, UR5, UR14 ;  /* 0x00000005040eb2a4 */ /* 0x000fe4000f8e020e */
[----:B------:R-:W-:Y:S01]  /*5010*/  @!UP3 UIMAD UR13, UR6, UR10, UR13 ;  /* 0x0000000a060db2a4 */ /* 0x000fe2000f8e020d */
[----:B------:R-:W-:Y:S11]  /*5020*/  BRA.U UP4, `(.L_x_79) ;  /* 0x0000000104107547 */ /* 0x000ff6000b800000 */
[----:B------:R-:W-:Y:S04]  /*5030*/  MOV R2, UR44 ;  /* 0x0000002c00027c02 */ /* 0x000fe80008000f00 */
[----:B------:R-:W-:Y:S04]  /*5040*/  SHF.L.U32 R2, R2, 0x1f, RZ ;  /* 0x0000001f02027819 */ /* 0x000fe800000006ff */
[----:B------:R-:W3:Y:S02]  /*5050*/  SYNCS.PHASECHK.TRANS64.TRYWAIT P1, [UR21+0x68], R2 ;  /* 0x00006802ff0075a7 */ /* 0x000ee40008021115 */
[----:B---3--:R-:W-:Y:S05]  /*5060*/  @!P1 BRA `(.L_x_80) ;  /* 0x00000048005c9947 */ /* 0x008fea0003800000 */
.L_x_79:
[----:B------:R-:W-:Y:S05]  /*5070*/  BRA.U !UP6, `(.L_x_81) ;  /* 0x000000010e387547 */ /* 0x000fea000b800000 */
[----:B------:R-:W-:Y:S01]  /*5080*/  UPLOP3.LUT UP1, UPT, UPT, UPT, UP5, 0x80, 0x8 ;  /* 0x000000000008789c */ /* 0x000fe20003f2f050 */
[----:B--2---:R-:W-:Y:S01]  /*5090*/  HFMA2 R0, -RZ, RZ, 0, 5.9604644775390625e-08 ;  /* 0x00000001ff007431 */ /* 0x004fe200000001ff */
[----:B------:R-:W2:Y:S01]  /*50a0*/  LDCU.64 UR8, c[0x0][0x358] ;  /* 0x00006b00ff0877ac */ /* 0x000ea20008000a00 */
[----:B------:R-:W-:Y:S03]  /*50b0*/  IMAD.MOV.U32 R53, RZ, RZ, 0x1 ;  /* 0x00000001ff357424 */ /* 0x000fe600078e00ff */
[----:B------:R-:W-:Y:S05]  /*50c0*/  PLOP3.LUT P1, PT, PT, PT, UP1, 0x80, 0x8 ;  /* 0x000000000008781c */ /* 0x000fea0003f2f018 */
[----:B------:R-:W3:Y:S01]  /*50d0*/  @UP1 LDCU.64 UR4, c[0x0][0x888] ;  /* 0x00011100ff0417ac */ /* 0x000ee20008000a00 */
[----:B------:R-:W-:Y:S07]  /*50e0*/  @UP1 UIMAD UR6, UR60, UR30, URZ ;  /* 0x0000001e3c0612a4 */ /* 0x000fee000f8e02ff */
[----:B------:R-:W-:Y:S01]  /*50f0*/  @!P1 PRMT R53, R0, 0x7610, R53 ;  /* 0x0000761000359816 */ /* 0x000fe20000000035 */
[----:B---3--:R-:W-:Y:S06]  /*5100*/  @UP1 UIMAD.WIDE UR4, UR6, 0x4, UR4 ;  /* 0x00000004060418a5 */ /* 0x008fec000f8e0204 */
[----:B------:R-:W-:Y:S01]  /*5110*/  IMAD.U32 R6, RZ, RZ, UR4 ;  /* 0x00000004ff067e24 */ /* 0x000fe2000f8e00ff */
[----:B------:R-:W-:Y:S04]  /*5120*/  MOV R7, UR5 ;  /* 0x0000000500077c02 */ /* 0x000fe80008000f00 */
[----:B------:R-:W3:Y:S01]  /*5130*/  @!UP1 LDCU UR4, c[0x0][0x880] ;  /* 0x00011000ff0497ac */ /* 0x000ee20008000800 */
[----:B--2--5:R4:W5:Y:S02]  /*5140*/  @P1 LDG.E R27, desc[UR8][R6.64] ;  /* 0x00000008061b1981 */ /* 0x024964000c1e1900 */
[----:B---34-:R-:W-:Y:S07]  /*5150*/  @!P1 IMAD.U32 R27, RZ, RZ, UR4 ;  /* 0x00000004ff1b9e24 */ /* 0x018fee000f8e00ff */
.L_x_81:
[----:B-----5:R-:W-:Y:S01]  /*5160*/  @!P0 FSETP.EQ.AND P2, PT, R27, RZ, PT ;  /* 0x000000ff1b00820b */ /* 0x020fe20003f42000 */
[----:B------:R-:W-:Y:S01]  /*5170*/  @!UPT UIADD3 URZ, UPT, UPT, URZ, URZ, URZ ;  /* 0x000000fffffff290 */ /* 0x000fe2000fffe0ff */
[----:B------:R-:W-:Y:S11]  /*5180*/  @!P0 BRA `(.L_x_82) ;  /* 0x0000000000148947 */ /* 0x000ff60003800000 */
[----:B------:R-:W-:Y:S02]  /*5190*/  LOP3.LUT P0, RZ, R53, 0xff, RZ, 0xc0, !PT ;  /* 0x000000ff35ff7812 */ /* 0x000fe4000780c0ff */
[----:B------:R-:W-:Y:S04]  /*51a0*/  PLOP3.LUT P2, PT, PT, PT, UP1, 0x80, 0x8 ;  /* 0x000000000008781c */ /* 0x000fe80003f4f018 */
[----:B------:R-:W-:Y:S07]  /*51b0*/  PLOP3.LUT P2, PT, P2, PT, PT, 0x8, 0x80 ;  /* 0x000000000080781c */ /* 0x000fee000174e170 */
[----:B------:R-:W-:Y:S11]  /*51c0*/  @P0 FSETP.EQ.AND P2, PT, R27, RZ, PT ;  /* 0x000000ff1b00020b */ /* 0x000ff60003f42000 */
[----:B------:R-:W-:Y:S02]  /*51d0*/  @!UPT UIADD3 URZ, UPT, UPT, URZ, URZ, URZ ;  /* 0x000000fffffff290 */ /* 0x000fe4000fffe0ff */
.L_x_82:
[----:B------:R-:W3:Y:S01]  /*51e0*/  SYNCS.PHASECHK.TRANS64.TRYWAIT P0, [UR21+0x40], R4 ;  /* 0x00004004ff0075a7 */ /* 0x000ee20008001115 */
[----:B------:R-:W-:Y:S04]  /*51f0*/  ELECT P1, URZ, PT ;  /* 0x0000000000ff782f */ /* 0x000fe80003820000 */
[----:B------:R-:W-:Y:S01]  /*5200*/  PLOP3.LUT P1, PT, P2, P1, PT, 0xf2, 0x2f ;  /* 0x00000000002f781c */ /* 0x000fe20001723e72 */
[----:B------:R-:W-:Y:S01]  /*5210*/  @!UPT UIADD3 URZ, UPT, UPT, URZ, URZ, URZ ;  /* 0x000000fffffff290 */ /* 0x000fe2000fffe0ff */
[----:B---3--:R-:W-:Y:S11]  /*5220*/  @!P0 BRA `(.L_x_83) ;  /* 0x0000004800048947 */ /* 0x008ff60003800000 */
.L_x_166:
[----:B--2---:R-:W-:Y:S01]  /*5230*/  @!P1 IADD3 R2, P0, PT, R12, 0x580, RZ ;  /* 0x000005800c029810 */ /* 0x004fe20007f1e0ff */
[----:B------:R-:W-:Y:S01]  /*5240*/  VOTEU.ALL UP0, P1 ;  /* 0x0000000000ff7886 */ /* 0x000fe20000800000 */
[----:B------:R-:W-:Y:S01]  /*5250*/  UMOV UR6, 0x0 ;  /* 0x0000000000067882 */ /* 0x000fe20000000000 */
[----:B------:R-:W-:Y:S01]  /*5260*/  UMOV UR7, 0x10000000 ;  /* 0x1000000000077882 */ /* 0x000fe20000000000 */
[----:B------:R-:W-:Y:S01]  /*5270*/  @!P1 R2UR UR5, R2 ;  /* 0x00000000020592ca */ /* 0x000fe200000e0000 */
[----:B------:R-:W-:Y:S01]  /*5280*/  @!P1 IMAD.X R0, RZ, RZ, R13, P0 ;  /* 0x000000ffff009224 */ /* 0x000fe200000e060d */
[----:B------:R-:W-:Y:S01]  /*5290*/  @!UP0 UIADD3 UR32, UPT, UPT, UR21, 0x400, URZ ;  /* 0x0000040015208890 */ /* 0x000fe2000fffe0ff */
[----:B------:R-:W-:Y:S01]  /*52a0*/  VOTEU.ALL UP0, P1 ;  /* 0x0000000000ff7886 */ /* 0x000fe20000800000 */
[----:B------:R-:W-:Y:S02]  /*52b0*/  UMOV UR36, UR60 ;  /* 0x0000003c00247c82 */ /* 0x000fe40008000000 */
[----:B------:R-:W-:Y:S01]  /*52c0*/  @!P1 R2UR UR4, R0 ;  /* 0x00000000000492ca */ /* 0x000fe200000e0000 */
[----:B------:R-:W-:Y:S06]  /*52d0*/  @!P1 IMAD.MOV.U32 R0, RZ, RZ, 0x2000 ;  /* 0x00002000ff009424 */ /* 0x000fec00078e00ff */
[----:B------:R-:W-:Y:S06]  /*52e0*/  IMAD.U32 R6, RZ, RZ, UR5 ;  /* 0x00000005ff067e24 */ /* 0x000fec000f8e00ff */
[----:B------:R-:W-:Y:S01]  /*52f0*/  IMAD.U32 R7, RZ, RZ, UR4 ;  /* 0x00000004ff077e24 */ /* 0x000fe2000f8e00ff */
[----:B------:R-:W-:Y:S04]  /*5300*/  @!P1 R2UR UR4, R6 ;  /* 0x00000000060492ca */ /* 0x000fe800000e0000 */
[----:B------:R-:W-:Y:S11]  /*5310*/  @!P1 R2UR UR5, R7 ;  /* 0x00000000070592ca */ /* 0x000ff600000e0000 */
[----:B------:R-:W-:Y:S02]  /*5320*/  @!UPT UIADD3 URZ, UPT, UPT, URZ, URZ, URZ ;  /* 0x000000fffffff290 */ /* 0x000fe4000fffe0ff */
[----:B------:R2:W-:Y:S01]  /*5330*/  @!UP0 UTMALDG.3D [UR32], [UR4], desc[UR6] ;  /* 0x00000620040085b4 */ /* 0x0005e20008011000 */
[----:B------:R3:W-:Y:S01]  /*5340*/  @!P1 SYNCS.ARRIVE.TRANS64.RED.A0TR RZ, [UR21+0x20], R0 ;  /* 0x00002000ffff99a7 */ /* 0x0007e20008300415 */
[----:B--2---:R-:W-:Y:S09]  /*5350*/  UPRMT UR4, UR55, 0x654, UR33 ;  /* 0x0000065437047896 */ /* 0x004ff20008000021 */
[----:B------:R-:W-:Y:S01]  /*5360*/  SYNCS.ARRIVE.TRANS64.RED.A1T0 RZ, [UR4], RZ ;  /* 0x000000ffffff79a7 */ /* 0x000fe20008100404 */
[----:B------:R-:W2:Y:S02]  /*5370*/  SYNCS.PHASECHK.TRANS64.TRYWAIT P0, [UR21+0x48], R4 ;  /* 0x00004804ff0075a7 */ /* 0x000ea40008001115 */
[----:B--23--:R-:W-:Y:S05]  /*5380*/  @!P0 BRA `(.L_x_84) ;  /* 0x0000004400c48947 */ /* 0x00cfea0003800000 */
.L_x_168:
[----:B------:R-:W-:Y:S01]  /*5390*/  @!P1 IADD3 R2, P0, PT, R12, 0x580, RZ ;  /* 0x000005800c029810 */ /* 0x000fe20007f1e0ff */
[----:B------:R-:W-:Y:S01]  /*53a0*/  VOTEU.ALL UP0, P1 ;  /* 0x0000000000ff7886 */ /* 0x000fe20000800000 */
[----:B------:R-:W-:Y:S01]  /*53b0*/  UMOV UR6, 0x0 ;  /* 0x0000000000067882 */ /* 0x000fe20000000000 */
[----:B------:R-:W-:Y:S01]  /*53c0*/  UMOV UR7, 0x10000000 ;  /* 0x1000000000077882 */ /* 0x000fe20000000000 */
[----:B------:R-:W-:Y:S01]  /*53d0*/  @!P1 R2UR UR5, R2 ;  /* 0x00000000020592ca */ /* 0x000fe200000e0000 */
[----:B--2---:R-:W-:Y:S01]  /*53e0*/  @!P1 IMAD.X R0, RZ, RZ, R13, P0 ;  /* 0x000000ffff009224 */ /* 0x004fe200000e060d */
[----:B------:R-:W-:Y:S02]  /*53f0*/  @!UP0 UIADD3 UR26, UPT, UPT, UR34, 0x20, URZ ;  /* 0x00000020221a8890 */ /* 0x000fe4000fffe0ff */
[----:B------:R-:W-:Y:S02]  /*5400*/  @!UP0 UIADD3 UR24, UPT, UPT, UR21, 0x2400, URZ ;  /* 0x0000240015188890 */ /* 0x000fe4000fffe0ff */
[----:B------:R-:W-:Y:S01]  /*5410*/  @!P1 R2UR UR4, R0 ;  /* 0x00000000000492ca */ /* 0x000fe200000e0000 */
[----:B------:R-:W-:Y:S01]  /*5420*/  VOTEU.ALL UP0, P1 ;  /* 0x0000000000ff7886 */ /* 0x000fe20000800000 */
[----:B------:R-:W-:Y:S01]  /*5430*/  UMOV UR27, UR35 ;  /* 0x00000023001b7c82 */ /* 0x000fe20008000000 */
[----:B------:R-:W-:Y:S01]  /*5440*/  UMOV UR28, UR60 ;  /* 0x0000003c001c7c82 */ /* 0x000fe20008000000 */
[----:B------:R-:W-:Y:S03]  /*5450*/  @!P1 IMAD.MOV.U32 R0, RZ, RZ, 0x2000 ;  /* 0x00002000ff009424 */ /* 0x000fe600078e00ff */
        /* <DEDUP_REMOVED lines=11> */
.L_x_170:
[----:B------:R-:W-:Y:S01]  /*5510*/  @!P1 IADD3 R2, P0, PT, R12, 0x580, RZ ;  /* 0x000005800c029810 */ /* 0x000fe20007f1e0ff */
[----:B------:R-:W-:Y:S01]  /*5520*/  VOTEU.ALL UP0, P1 ;  /* 0x0000000000ff7886 */ /* 0x000fe20000800000 */
[----:B------:R-:W-:Y:S01]  /*5530*/  UMOV UR6, 0x0 ;  /* 0x0000000000067882 */ /* 0x000fe20000000000 */
[----:B------:R-:W-:Y:S01]  /*5540*/  UMOV UR7, 0x10000000 ;  /* 0x1000000000077882 */ /* 0x000fe20000000000 */
[----:B------:R-:W-:Y:S01]  /*5550*/  @!P1 R2UR UR5, R2 ;  /* 0x00000000020592ca */ /* 0x000fe200000e0000 */
[----:B--2---:R-:W-:Y:S01]  /*5560*/  @!P1 IMAD.X R0, RZ, RZ, R13, P0 ;  /* 0x000000ffff009224 */ /* 0x004fe200000e060d */
[----:B------:R-:W-:Y:S01]  /*5570*/  @!UP0 UIADD3 UR18, UPT, UPT, UR34, 0x40, URZ ;  /* 0x0000004022128890 */ /* 0x000fe2000fffe0ff */
[----:B------:R-:W-:Y:S01]  /*5580*/  VIADD R10, R10, 0x1 ;  /* 0x000000010a0a7836 */ /* 0x000fe20000000000 */
        /* <DEDUP_REMOVED lines=17> */
.L_x_172:
[----:B------:R-:W-:Y:S01]  /*56a0*/  @!P1 IADD3 R2, P0, PT, R12, 0x580, RZ ;  /* 0x000005800c029810 */ /* 0x000fe20007f1e0ff */
[----:B------:R-:W-:Y:S01]  /*56b0*/  VOTEU.ALL UP0, P1 ;  /* 0x0000000000ff7886 */ /* 0x000fe20000800000 */
[----:B------:R-:W-:Y:S01]  /*56c0*/  UMOV UR6, 0x0 ;  /* 0x0000000000067882 */ /* 0x000fe20000000000 */
[----:B------:R-:W-:Y:S01]  /*56d0*/  UMOV UR7, 0x10000000 ;  /* 0x1000000000077882 */ /* 0x000fe20000000000 */
[----:B------:R-:W-:Y:S01]  /*56e0*/  @!P1 R2UR UR5, R2 ;  /* 0x00000000020592ca */ /* 0x000fe200000e0000 */
[----:B--2---:R-:W-:Y:S01]  /*56f0*/  @!P1 IMAD.X R0, RZ, RZ, R13, P0 ;  /* 0x000000ffff009224 */ /* 0x004fe200000e060d */
[----:B------:R-:W-:Y:S01]  /*5700*/  @!UP0 UIADD3 UR10, UPT, UPT, UR34, 0x60, URZ ;  /* 0x00000060220a8890 */ /* 0x000fe2000fffe0ff */
[----:B------:R-:W-:Y:S01]  /*5710*/  R2UR UR18, R55 ;  /* 0x00000000371272ca */ /* 0x000fe200000e0000 */
[----:B------:R-:W-:Y:S01]  /*5720*/  @!UP0 UIADD3 UR8, UPT, UPT, UR21, 0x6400, URZ ;  /* 0x0000640015088890 */ /* 0x000fe2000fffe0ff */
[----:B------:R-:W-:Y:S01]  /*5730*/  R2UR UR16, R56 ;  /* 0x00000000381072ca */ /* 0x000fe200000e0000 */
[----:B------:R-:W-:Y:S01]  /*5740*/  @!UP0 UIADD3 UR9, UPT, UPT, UR21, 0x38, URZ ;  /* 0x0000003815098890 */ /* 0x000fe2000fffe0ff */
[----:B------:R-:W-:Y:S01]  /*5750*/  @!P1 R2UR UR4, R0 ;  /* 0x00000000000492ca */ /* 0x000fe200000e0000 */
[----:B------:R-:W-:Y:S01]  /*5760*/  VOTEU.ALL UP0, P1 ;  /* 0x0000000000ff7886 */ /* 0x000fe20000800000 */
[----:B------:R-:W-:Y:S01]  /*5770*/  UMOV UR11, UR35 ;  /* 0x00000023000b7c82 */ /* 0x000fe20008000000 */
[----:B------:R-:W-:Y:S01]  /*5780*/  UMOV UR12, UR60 ;  /* 0x0000003c000c7c82 */ /* 0x000fe20008000000 */
[C---:B------:R-:W-:Y:S01]  /*5790*/  ISETP.NE.AND P0, PT, R10.reuse, 0x2, PT ;  /* 0x000000020a00780c */ /* 0x040fe20003f05270 */
[----:B------:R-:W-:Y:S01]  /*57a0*/  UMOV UR60, UR29 ;  /* 0x0000001d003c7c82 */ /* 0x000fe20008000000 */
[----:B------:R-:W-:Y:S01]  /*57b0*/  IMAD.U32 R4, RZ, RZ, UR5 ;  /* 0x00000005ff047e24 */ /* 0x000fe2000f8e00ff */
[----:B------:R-:W-:Y:S01]  /*57c0*/  LOP3.LUT R11, R11, 0x1, RZ, 0x3c, !PT ;  /* 0x000000010b0b7812 */ /* 0x000fe200078e3cff */
[----:B------:R-:W-:Y:S01]  /*57d0*/  UPLOP3.LUT UP4, UPT, UPT, UPT, UPT, 0x80, 0x8 ;  /* 0x000000000008789c */ /* 0x000fe20003f8f070 */
[----:B------:R-:W-:Y:S01]  /*57e0*/  SEL R0, RZ, 0x1, P0 ;  /* 0x00000001ff007807 */ /* 0x000fe20000000000 */
[----:B------:R-:W-:Y:S01]  /*57f0*/  UIADD3 UR28, UPT, UPT, UR13, UR18, URZ ;  /* 0x000000120d1c7290 */ /* 0x000fe2000fffe0ff */
[----:B------:R-:W-:Y:S01]  /*5800*/  SEL R10, R10, RZ, P0 ;  /* 0x000000ff0a0a7207 */ /* 0x000fe20000000000 */
[----:B------:R-:W-:Y:S01]  /*5810*/  UIADD3 UR24, UPT, UPT, UR14, UR16, URZ ;  /* 0x000000100e187290 */ /* 0x000fe2000fffe0ff */
[----:B------:R-:W-:Y:S01]  /*5820*/  IMAD.U32 R5, RZ, RZ, UR4 ;  /* 0x00000004ff057e24 */ /* 0x000fe2000f8e00ff */
[----:B------:R-:W-:Y:S02]  /*5830*/  @!P1 R2UR UR4, R4 ;  /* 0x00000000040492ca */ /* 0x000fe400000e0000 */
[----:B------:R-:W-:Y:S02]  /*5840*/  LOP3.LUT R9, R9, R0, RZ, 0x3c, !PT ;  /* 0x0000000009097212 */ /* 0x000fe400078e3cff */
[----:B------:R-:W-:Y:S11]  /*5850*/  @!P1 R2UR UR5, R5 ;  /* 0x00000000050592ca */ /* 0x000ff600000e0000 */
[----:B------:R-:W-:Y:S02]  /*5860*/  @!UPT UIADD3 URZ, UPT, UPT, URZ, URZ, URZ ;  /* 0x000000fffffff290 */ /* 0x000fe4000fffe0ff */
[----:B------:R2:W-:Y:S01]  /*5870*/  @!UP0 UTMALDG.3D [UR8], [UR4], desc[UR6] ;  /* 0x00000608040085b4 */ /* 0x0005e20008011000 */
[----:B------:R2:W-:Y:S01]  /*5880*/  @!P1 SYNCS.ARRIVE.TRANS64.RED.A0TR RZ, [UR21+0x38], R3 ;  /* 0x00003803ffff99a7 */ /* 0x0005e20008300415 */
[----:B------:R-:W-:Y:S01]  /*5890*/  SYNCS.ARRIVE.TRANS64.RED.A1T0 RZ, [UR45], RZ ;  /* 0x000000ffffff79a7 */ /* 0x000fe2000810042d */
[----:B------:R-:W-:Y:S05]  /*58a0*/  BRA.U UP2, `(.L_x_87) ;  /* 0xfffffff102487547 */ /* 0x000fea000b83ffff */
[----:B------:R-:W-:-:S04]  /*58b0*/  SHF.L.U32 R2, R11, 0x1f, RZ ;  /* 0x0000001f0b027819 */ /* 0x000fc800000006ff */
[----:B------:R-:W3:Y:S02]  /*58c0*/  SYNCS.PHASECHK.TRANS64.TRYWAIT P0, [UR21+0x40], R2 ;  /* 0x00004002ff0075a7 */ /* 0x000ee40008001115 */
[----:B---3--:R-:W-:Y:S05]  /*58d0*/  @!P0 BRA `(.L_x_88) ;  /* 0x0000004000b88947 */ /* 0x008fea0003800000 */
.L_x_174:
[----:B------:R-:W4:Y:S02]  /*58e0*/  SYNCS.PHASECHK.TRANS64.TRYWAIT P0, [UR21+0x48], R2 ;  /* 0x00004802ff0075a7 */ /* 0x000f240008001115 */
[----:B----4-:R-:W-:Y:S05]  /*58f0*/  @!P0 BRA `(.L_x_89) ;  /* 0x0000004000c88947 */ /* 0x010fea0003800000 */
.L_x_176:
[----:B------:R-:W4:Y:S02]  /*5900*/  SYNCS.PHASECHK.TRANS64.TRYWAIT P0, [UR21+0x50], R2 ;  /* 0x00005002ff0075a7 */ /* 0x000f240008001115 */
[----:B----4-:R-:W-:Y:S05]  /*5910*/  @!P0 BRA `(.L_x_90) ;  /* 0x0000004000d88947 */ /* 0x010fea0003800000 */
.L_x_178:
[----:B---3--:R-:W-:-:S07]  /*5920*/  MOV R0, UR21 ;  /* 0x0000001500007c02 */ /* 0x008fce0008000f00 */
.L_x_91:
[----:B---3--:R-:W-:-:S04]  /*5930*/  SHF.L.U32 R2, R11, 0x1f, RZ ;  /* 0x0000001f0b027819 */ /* 0x008fc800000006ff */
[----:B------:R3:W4:Y:S03]  /*5940*/  SYNCS.PHASECHK.TRANS64.TRYWAIT P0, [R0+URZ+0x58], R2 ;  /* 0x00005802000075a7 */ /* 0x00072600080011ff */
[----:B----4-:R-:W-:Y:S05]  /*5950*/  @!P0 NANOSLEEP.SYNCS 0x989680 ;  /* 0x009896800000895d */ /* 0x010fea0003900000 */
[----:B------:R-:W4:Y:S02]  /*5960*/  @!P0 SYNCS.PHASECHK.TRANS64 P0, [R0+URZ+0x58], R2 ;  /* 0x00005802000085a7 */ /* 0x000f2400080010ff */
[----:B-12-4-:R-:W-:Y:S05]  /*5970*/  @P0 EXIT ;  /* 0x000000000000094d */ /* 0x016fea0003800000 */
[----:B------:R-:W-:Y:S05]  /*5980*/  BRA `(.L_x_91) ;  /* 0xfffffffc00e87947 */ /* 0x000fea000383ffff */
.L_x_76:
[----:B------:R-:W-:-:S06]  /*5990*/  UISETP.GE.AND UP0, UPT, UR18, 0x4, UPT ;  /* 0x000000041200788c */ /* 0x000fcc000bf06270 */
[----:B------:R-:W-:-:S13]  /*59a0*/  PLOP3.LUT P0, PT, PT, PT, UP0, 0x80, 0x8 ;  /* 0x000000000008781c */ /* 0x000fda0003f0f008 */
[----:B-1----:R-:W-:Y:S05]  /*59b0*/  @!P0 EXIT ;  /* 0x000000000000894d */ /* 0x002fea0003800000 */
[----:B------:R-:W-:Y:S01]  /*59c0*/  BAR.SYNC.DEFER_BLOCKING 0x6, 0xa0 ;  /* 0x0182800000007b1d */ /* 0x000fe20000010000 */
[C---:B------:R-:W-:Y:S01]  /*59d0*/  IMAD.SHL.U32 R6, R65.reuse, 0x20, RZ ;  /* 0x0000002041067824 */ /* 0x040fe200078e00ff */
[C---:B------:R-:W-:Y:S01]  /*59e0*/  R2P PR, R65.reuse, 0x6 ;  /* 0x0000000641007804 */ /* 0x040fe20000000000 */
[C---:B------:R-:W-:Y:S01]  /*59f0*/  IMAD.SHL.U32 R2, R65.reuse, 0x4, RZ ;  /* 0x0000000441027824 */ /* 0x040fe200078e00ff */
[----:B------:R-:W-:Y:S01]  /*5a00*/  CS2R R60, SRZ ;  /* 0x00000000003c7805 */ /* 0x000fe2000001ff00 */
[C---:B------:R-:W-:Y:S01]  /*5a10*/  IMAD.U32 R23, R65.reuse, 0x10000, RZ ;  /* 0x0001000041177824 */ /* 0x040fe200078e00ff */
[----:B------:R-:W-:Y:S01]  /*5a20*/  UMOV UR43, 0x400 ;  /* 0x00000400002b7882 */ /* 0x000fe20000000000 */
[----:B------:R-:W1:Y:S01]  /*5a30*/  LDCU.64 UR4, c[0x0][0x890] ;  /* 0x00011200ff0477ac */ /* 0x000e620008000a00 */
[----:B------:R-:W2:Y:S01]  /*5a40*/  LDC.64 R50, c[0x0][0x8b0] ;  /* 0x00022c00ff327b82 */ /* 0x000ea20000000a00 */
[C---:B------:R-:W-:Y:S01]  /*5a50*/  LOP3.LUT R3, R6.reuse, 0xe0, RZ, 0xc0, !PT ;  /* 0x000000e006037812 */ /* 0x040fe200078ec0ff */
[----:B------:R-:W-:Y:S01]  /*5a60*/  IMAD.SHL.U32 R52, R65, 0x10, RZ ;  /* 0x0000001041347824 */ /* 0x000fe200078e00ff */
[----:B------:R-:W-:Y:S01]  /*5a70*/  ULEA UR43, UR55, UR43, 0x18 ;  /* 0x0000002b372b7291 */ /* 0x000fe2000f8ec0ff */
[----:B------:R-:W-:Y:S01]  /*5a80*/  LOP3.LUT R6, R6, 0x100, RZ, 0xc0, !PT ;  /* 0x0000010006067812 */ /* 0x000fe200078ec0ff */
[----:B------:R-:W-:Y:S01]  /*5a90*/  IMAD.MOV.U32 R64, RZ, RZ, 0x10 ;  /* 0x00000010ff407424 */ /* 0x000fe200078e00ff */
[----:B------:R-:W-:Y:S01]  /*5aa0*/  LOP3.LUT R2, R3, 0x1c, R2, 0xf8, !PT ;  /* 0x0000001c03027812 */ /* 0x000fe200078ef802 */
[----:B------:R-:W-:Y:S01]  /*5ab0*/  IMAD.MOV.U32 R63, RZ, RZ, 0x20 ;  /* 0x00000020ff3f7424 */ /* 0x000fe200078e00ff */
[----:B------:R-:W3:Y:S01]  /*5ac0*/  LDC.64 R48, c[0x0][0x8a8] ;  /* 0x00022a00ff307b82 */ /* 0x000ee20000000a00 */
[----:B------:R-:W-:Y:S01]  /*5ad0*/  SHF.R.U32.HI R3, RZ, 0x2, R65 ;  /* 0x00000002ff037819 */ /* 0x000fe20000011641 */
[----:B------:R-:W-:Y:S01]  /*5ae0*/  IMAD.MOV.U32 R62, RZ, RZ, 0x1 ;  /* 0x00000001ff3e7424 */ /* 0x000fe200078e00ff */
[----:B------:R-:W-:Y:S01]  /*5af0*/  LOP3.LUT R23, R23, 0x600000, RZ, 0xc0, !PT ;  /* 0x0060000017177812 */ /* 0x000fe200078ec0ff */
[----:B------:R-:W-:Y:S01]  /*5b00*/  IMAD.MOV.U32 R22, RZ, RZ, RZ ;  /* 0x000000ffff167224 */ /* 0x000fe200078e00ff */
[----:B------:R-:W-:Y:S01]  /*5b10*/  LOP3.LUT R52, R6, 0x600, R52, 0xf8, !PT ;  /* 0x0000060006347812 */ /* 0x000fe200078ef834 */
[----:B------:R-:W-:Y:S01]  /*5b20*/  IMAD.MOV.U32 R59, RZ, RZ, RZ ;  /* 0x000000ffff3b7224 */ /* 0x000fe200078e00ff */
[----:B------:R-:W-:Y:S01]  /*5b30*/  LOP3.LUT R2, R2, 0x4, R3, 0x78, !PT ;  /* 0x0000000402027812 */ /* 0x000fe200078e7803 */
[----:B------:R-:W4:Y:S01]  /*5b40*/  LDS R0, [UR43+0x120] ;  /* 0x0001202bff007984 */ /* 0x000f220008000800 */
[----:B-1----:R-:W-:Y:S01]  /*5b50*/  IMAD.U32 R67, RZ, RZ, UR4 ;  /* 0x00000004ff437e24 */ /* 0x002fe2000f8e00ff */
[----:B------:R-:W-:Y:S01]  /*5b60*/  UIADD3 UR4, UPT, UPT, UR43, 0x400, URZ ;  /* 0x000004002b047890 */ /* 0x000fe2000fffe0ff */
[----:B------:R-:W-:Y:S01]  /*5b70*/  LOP3.LUT R52, R52, R2, RZ, 0xfc, !PT ;  /* 0x0000000234347212 */ /* 0x000fe200078efcff */
[----:B------:R-:W-:Y:S01]  /*5b80*/  IMAD.U32 R66, RZ, RZ, UR5 ;  /* 0x00000005ff427e24 */ /* 0x000fe2000f8e00ff */
[----:B------:R-:W-:Y:S01]  /*5b90*/  LOP3.LUT R65, R65, 0x60, RZ, 0xc0, !PT ;  /* 0x0000006041417812 */ /* 0x000fe200078ec0ff */
[----:B------:R-:W1:Y:S01]  /*5ba0*/  LDCU UR54, c[0x0][0x370] ;  /* 0x00006e00ff3677ac */ /* 0x000e620008000800 */
[----:B------:R-:W-:Y:S01]  /*5bb0*/  SEL R64, R64, 0xfffffff0, !P2 ;  /* 0xfffffff040407807 */ /* 0x000fe20005000000 */
[----:B------:R-:W-:Y:S01]  /*5bc0*/  IMAD.U32 R57, RZ, RZ, UR4 ;  /* 0x00000004ff397e24 */ /* 0x000fe2000f8e00ff */
[----:B------:R-:W-:Y:S01]  /*5bd0*/  SEL R63, R63, 0xffffffe0, !P1 ;  /* 0xffffffe03f3f7807 */ /* 0x000fe20004800000 */
[----:B------:R-:W1:Y:S01]  /*5be0*/  LDCU UR42, c[0x0][0xb0c] ;  /* 0x00016180ff2a77ac */ /* 0x000e620008000800 */
[----:B------:R-:W1:Y:S01]  /*5bf0*/  LDCU UR38, c[0x0][0xb30] ;  /* 0x00016600ff2677ac */ /* 0x000e620008000800 */
[----:B------:R-:W1:Y:S01]  /*5c00*/  LDCU.64 UR52, c[0x0][0x888] ;  /* 0x00011100ff3477ac */ /* 0x000e620008000a00 */
[----:B------:R-:W1:Y:S01]  /*5c10*/  LDCU.64 UR40, c[0x0][0xb28] ;  /* 0x00016500ff2877ac */ /* 0x000e620008000a00 */
[----:B------:R-:W1:Y:S01]  /*5c20*/  LDCU.128 UR56, c[0x0][0xb10] ;  /* 0x00016200ff3877ac */ /* 0x000e620008000c00 */
[----:B------:R-:W1:Y:S01]  /*5c30*/  LDCU UR47, c[0x0][0x374] ;  /* 0x00006e80ff2f77ac */ /* 0x000e620008000800 */
[----:B------:R-:W-:Y:S01]  /*5c40*/  UMOV UR46, URZ ;  /* 0x000000ff002e7c82 */ /* 0x000fe20008000000 */
[----:B------:R-:W-:Y:S01]  /*5c50*/  UMOV UR45, URZ ;  /* 0x000000ff002d7c82 */ /* 0x000fe20008000000 */
[----:B-1234-:R-:W-:-:S07]  /*5c60*/  IMAD.IADD R23, R0, 0x1, R23 ;  /* 0x0000000100177824 */ /* 0x01efce00078e0217 */
.L_x_135:
[C---:B------:R-:W-:Y:S02]  /*5c70*/  LEA R3, R59.reuse, UR43, 0x3 ;  /* 0x0000002b3b037c11 */ /* 0x040fe4000f8e18ff */
[----:B------:R-:W-:Y:S02]  /*5c80*/  SHF.L.U32 R0, R60, 0x1f, RZ ;  /* 0x0000001f3c007819 */ /* 0x000fe400000006ff */
[----:B-1----:R-:W-:Y:S02]  /*5c90*/  LEA R4, R59, UR43, 0x4 ;  /* 0x0000002b3b047c11 */ /* 0x002fe4000f8e20ff */
[----:B------:R-:W1:Y:S02]  /*5ca0*/  SYNCS.PHASECHK.TRANS64.TRYWAIT P0, [R3+URZ+0x70], R0 ;  /* 0x00007000030075a7 */ /* 0x000e6400080011ff */
[----:B-1----:R-:W-:Y:S05]  /*5cb0*/  @!P0 BRA `(.L_x_92) ;  /* 0x0000004000088947 */ /* 0x002fea0003800000 */
.L_x_179:
[----:B------:R-:W2:Y:S01]  /*5cc0*/  LDS.128 R4, [R4+0x100] ;  /* 0x0001000004047984 */ /* 0x000ea20000000c00 */
[----:B------:R-:W-:Y:S01]  /*5cd0*/  UISETP.GE.AND UP0, UPT, UR39, 0x1, UPT ;  /* 0x000000012700788c */ /* 0x000fe2000bf06270 */
[----:B------:R-:W-:Y:S01]  /*5ce0*/  @!PT LDS RZ, [RZ] ;  /* 0x00000000fffff984 */ /* 0x000fe20000000800 */
[----:B------:R-:W-:Y:S01]  /*5cf0*/  @!PT LDS RZ, [RZ] ;  /* 0x00000000fffff984 */ /* 0x000fe20000000800 */
[----:B------:R-:W-:Y:S01]  /*5d00*/  @!PT LDS RZ, [RZ] ;  /* 0x00000000fffff984 */ /* 0x000fe20000000800 */
[----:B------:R-:W-:Y:S01]  /*5d10*/  @!PT LDS RZ, [RZ] ;  /* 0x00000000fffff984 */ /* 0x000fe20000000800 */
[----:B------:R3:W-:Y:S06]  /*5d20*/  MEMBAR.ALL.CTA ;  /* 0x0000000000007992 */ /* 0x0007ec0000008000 */
[----:B---3--:R-:W3:Y:S01]  /*5d30*/  FENCE.VIEW.ASYNC.S ;  /* 0x00000000000073c6 */ /* 0x008ee20000000000 */
[----:B--2---:R-:W-:Y:S11]  /*5d40*/  LOP3.LUT P0, RZ, R6, 0x1, RZ, 0xc0, !PT ;  /* 0x0000000106ff7812 */ /* 0x004ff6000780c0ff */
[----:B------:R-:W-:Y:S02]  /*5d50*/  @!UPT UIADD3 URZ, UPT, UPT, URZ, URZ, URZ ;  /* 0x000000fffffff290 */ /* 0x000fe4000fffe0ff */
[----:B---3--:R-:W-:Y:S01]  /*5d60*/  VOTEU.ANY UP1, P0 ;  /* 0x0000000000ff7886 */ /* 0x008fe20000020100 */
[----:B------:R-:W-:Y:S01]  /*5d70*/  PLOP3.LUT P0, PT, PT, PT, UP1, 0x80, 0x8 ;  /* 0x000000000008781c */ /* 0x000fe20003f0f018 */
[----:B------:R-:W-:Y:S11]  /*5d80*/  UP2UR UR62, UPR, URZ, 0x2 ;  /* 0x00000002ff3e7883 */ /* 0x000ff60008000000 */
[----:B------:R-:W-:Y:S01]  /*5d90*/  @!UPT UIADD3 URZ, UPT, UPT, URZ, URZ, URZ ;  /* 0x000000fffffff290 */ /* 0x000fe2000fffe0ff */
[----:B-1----:R-:W-:Y:S02]  /*5da0*/  @P0 SHF.R.U32.HI R0, RZ, 0x10, R5 ;  /* 0x00000010ff000819 */ /* 0x002fe40000011605 */
        /* <DEDUP_REMOVED lines=12> */
[----:B------:R-:W2:Y:S01]  /*5e70*/  LDCU UR12, c[0x0][0xb20] ;  /* 0x00016400ff0c77ac */ /* 0x000ea20008000800 */
[----:B------:R-:W-:Y:S02]  /*5e80*/  UIMAD.WIDE.U32 UR4, UR47, UR59, URZ ;  /* 0x0000003b2f0472a5 */ /* 0x000fe4000f8e00ff */
[----:B------:R-:W-:Y:S02]  /*5e90*/  UIMAD.WIDE.U32 UR6, UR54, UR56, URZ ;  /* 0x00000038360672a5 */ /* 0x000fe4000f8e00ff */
[----:B------:R-:W-:Y:S02]  /*5ea0*/  UISETP.NE.AND UP0, UPT, UR58, 0x1, UPT ;  /* 0x000000013a00788c */ /* 0x000fe4000bf05270 */
[----:B------:R-:W-:Y:S02]  /*5eb0*/  UIMAD.WIDE.U32 UR8, UR36, UR59, URZ ;  /* 0x0000003b240872a5 */ /* 0x000fe4000f8e00ff */
[----:B------:R-:W-:Y:S02]  /*5ec0*/  UIMAD.WIDE.U32 UR10, UR37, UR56, URZ ;  /* 0x00000038250a72a5 */ /* 0x000fe4000f8e00ff */
[----:B------:R-:W-:Y:S02]  /*5ed0*/  UISETP.NE.AND UP1, UPT, UR42, 0x1, UPT ;  /* 0x000000012a00788c */ /* 0x000fe4000bf25270 */
[----:B------:R-:W-:Y:S01]  /*5ee0*/  UISETP.NE.AND UP2, UPT, UR39, 0x1, UPT ;  /* 0x000000012700788c */ /* 0x000fe2000bf45270 */
[----:B------:R-:W-:Y:S02]  /*5ef0*/  UMOV UR4, UR5 ;  /* 0x0000000500047c82 */ /* 0x000fe40008000000 */
[----:B--2---:R-:W-:Y:S03]  /*5f00*/  USHF.R.U32.HI UR5, URZ, UR12, UR4 ;  /* 0x0000000cff057299 */ /* 0x004fe60008011604 */
[----:B------:R-:W-:Y:S02]  /*5f10*/  UMOV UR4, UR7 ;  /* 0x0000000700047c82 */ /* 0x000fe40008000000 */
[----:B------:R-:W-:Y:S02]  /*5f20*/  USHF.R.U32.HI UR7, URZ, UR57, UR4 ;  /* 0x00000039ff077299 */ /* 0x000fe40008011604 */
[----:B------:R-:W-:Y:S02]  /*5f30*/  USEL UR4, UR47, UR5, !UP0 ;  /* 0x000000052f047287 */ /* 0x000fe4000c000000 */
[----:B------:R-:W-:Y:S01]  /*5f40*/  USEL UR7, UR54, UR7, !UP1 ;  /* 0x0000000736077287 */ /* 0x000fe2000c800000 */
[----:B------:R-:W-:Y:S01]  /*5f50*/  UMOV UR5, UR9 ;  /* 0x0000000900057c82 */ /* 0x000fe20008000000 */
[----:B------:R-:W-:Y:S02]  /*5f60*/  UIMAD.WIDE.U32 UR8, UR4, UR40, URZ ;  /* 0x00000028040872a5 */ /* 0x000fe4000f8e00ff */
[----:B------:R-:W-:Y:S03]  /*5f70*/  USHF.R.U32.HI UR6, URZ, UR12, UR5 ;  /* 0x0000000cff067299 */ /* 0x000fe60008011605 */
[----:B------:R-:W-:Y:S01]  /*5f80*/  UMOV UR5, UR11 ;  /* 0x0000000b00057c82 */ /* 0x000fe20008000000 */
[----:B------:R-:W-:Y:S02]  /*5f90*/  UIMAD.WIDE.U32 UR10, UR7, UR40, URZ ;  /* 0x00000028070a72a5 */ /* 0x000fe4000f8e00ff */
[----:B------:R-:W-:Y:S02]  /*5fa0*/  USHF.R.U32.HI UR12, URZ, UR57, UR5 ;  /* 0x00000039ff0c7299 */ /* 0x000fe40008011605 */
[----:B------:R-:W-:Y:S01]  /*5fb0*/  USEL UR6, UR36, UR6, !UP0 ;  /* 0x0000000624067287 */ /* 0x000fe2000c000000 */
[----:B------:R-:W-:Y:S02]  /*5fc0*/  UMOV UR5, UR9 ;  /* 0x0000000900057c82 */ /* 0x000fe40008000000 */
[----:B------:R-:W-:Y:S01]  /*5fd0*/  UMOV UR10, UR11 ;  /* 0x0000000b000a7c82 */ /* 0x000fe20008000000 */
[----:B------:R-:W-:Y:S02]  /*5fe0*/  @UP2 USHF.R.U32.HI UR4, URZ, UR41, UR5 ;  /* 0x00000029ff042299 */ /* 0x000fe40008011605 */
[----:B------:R-:W-:Y:S02]  /*5ff0*/  @UP2 USHF.R.U32.HI UR7, URZ, UR41, UR10 ;  /* 0x00000029ff072299 */ /* 0x000fe4000801160a */
[----:B------:R-:W-:Y:S02]  /*6000*/  UIMAD UR4, UR39, UR4, URZ ;  /* 0x00000004270472a4 */ /* 0x000fe4000f8e02ff */
[----:B------:R-:W-:Y:S02]  /*6010*/  UIMAD.WIDE.U32 UR10, UR6, UR40, URZ ;  /* 0x00000028060a72a5 */ /* 0x000fe4000f8e00ff */
[----:B------:R-:W-:Y:S02]  /*6020*/  USEL UR5, UR37, UR12, !UP1 ;  /* 0x0000000c25057287 */ /* 0x000fe4000c800000 */
[----:B------:R-:W-:Y:S02]  /*6030*/  UIMAD UR8, UR39, UR7, URZ ;  /* 0x00000007270872a4 */ /* 0x000fe4000f8e02ff */
[----:B------:R-:W-:Y:S03]  /*6040*/  UISETP.GE.AND UP0, UPT, UR6, UR4, UPT ;  /* 0x000000040600728c */ /* 0x000fe6000bf06270 */
[----:B------:R-:W-:Y:S01]  /*6050*/  UMOV UR4, UR11 ;  /* 0x0000000b00047c82 */ /* 0x000fe20008000000 */
[----:B------:R-:W-:Y:S02]  /*6060*/  UISETP.GE.OR UP0, UPT, UR5, UR8, UP0 ;  /* 0x000000080500728c */ /* 0x000fe40008706670 */
[----:B------:R-:W-:Y:S02]  /*6070*/  USHF.R.U32.HI UR4, URZ, UR41, UR4 ;  /* 0x00000029ff047299 */ /* 0x000fe40008011604 */
[----:B------:R-:W-:Y:S02]  /*6080*/  UIMAD.WIDE.U32 UR8, UR5, UR40, URZ ;  /* 0x00000028050872a5 */ /* 0x000fe4000f8e00ff */
[----:B------:R-:W-:Y:S02]  /*6090*/  USEL UR11, UR6, UR4, !UP2 ;  /* 0x00000004060b7287 */ /* 0x000fe4000d000000 */
[----:B------:R-:W-:Y:S02]  /*60a0*/  UIADD3 UR8, UPT, UPT, -UR5, URZ, URZ ;  /* 0x000000ff05087290 */ /* 0x000fe4000fffe1ff */
[----:B------:R-:W-:Y:S01]  /*60b0*/  UIADD3 UR10, UPT, UPT, -UR11, URZ, URZ ;  /* 0x000000ff0b0a7290 */ /* 0x000fe2000fffe1ff */
[----:B------:R-:W-:Y:S01]  /*60c0*/  @!UP0 UMOV UR4, UR9 ;  /* 0x0000000900048c82 */ /* 0x000fe20008000000 */
[----:B------:R-:W-:Y:S02]  /*60d0*/  UIADD3 UR9, UPT, UPT, -UR6, URZ, URZ ;  /* 0x000000ff06097290 */ /* 0x000fe4000fffe1ff */
[----:B------:R-:W-:Y:S02]  /*60e0*/  @!UP0 USHF.R.U32.HI UR4, URZ, UR41, UR4 ;  /* 0x00000029ff048299 */ /* 0x000fe40008011604 */
[----:B------:R-:W-:Y:S02]  /*60f0*/  UIMAD UR10, UR39, UR10, UR6 ;  /* 0x0000000a270a72a4 */ /* 0x000fe4000f8e0206 */
[----:B------:R-:W-:Y:S04]  /*6100*/  @!UP0 USEL UR4, UR5, UR4, !UP2 ;  /* 0x0000000405048287 */ /* 0x000fe8000d000000 */
[----:B------:R-:W-:Y:S02]  /*6110*/  @!UP0 UIMAD UR10, UR7, UR10, UR4 ;  /* 0x0000000a070a82a4 */ /* 0x000fe4000f8e0204 */
[----:B------:R-:W-:Y:S02]  /*6120*/  @!UP0 UIADD3 UR11, UPT, UPT, UR11, -UR4, URZ ;  /* 0x800000040b0b8290 */ /* 0x000fe4000fffe0ff */
[----:B------:R-:W-:Y:S02]  /*6130*/  UIMAD UR7, UR42, UR8, UR37 ;  /* 0x000000082a0772a4 */ /* 0x000fe4000f8e0225 */
[----:B------:R-:W-:Y:S02]  /*6140*/  @!UP0 UIMAD UR6, UR11, UR39, UR5 ;  /* 0x000000270b0682a4 */ /* 0x000fe4000f8e0205 */
[----:B------:R-:W-:Y:S01]  /*6150*/  UIMAD UR4, UR58, UR9, UR36 ;  /* 0x000000093a0472a4 */ /* 0x000fe2000f8e0224 */
[----:B------:R-:W-:Y:S02]  /*6160*/  @!UP0 UMOV UR5, UR10 ;  /* 0x0000000a00058c82 */ /* 0x000fe40008000000 */
[----:B------:R-:W-:Y:S02]  /*6170*/  UIMAD UR37, UR5, UR42, UR7 ;  /* 0x0000002a052572a4 */ /* 0x000fe4000f8e0207 */
[----:B------:R-:W-:Y:S11]  /*6180*/  UIMAD UR36, UR6, UR58, UR4 ;  /* 0x0000003a062472a4 */ /* 0x000ff6000f8e0204 */
[----:B------:R-:W-:Y:S01]  /*6190*/  @!UPT UIADD3 URZ, UPT, UPT, URZ, URZ, URZ ;  /* 0x000000fffffff290 */ /* 0x000fe2000fffe0ff */
.L_x_93:
[----:B------:R-:W-:Y:S01]  /*61a0*/  UISETP.NE.AND UP0, UPT, UR38, 0x1, UPT ;  /* 0x000000012600788c */ /* 0x000fe2000bf05270 */
[----:B------:R-:W-:Y:S01]  /*61b0*/  LOP3.LUT P0, RZ, R57, 0x3f0, RZ, 0xc0, !PT ;  /* 0x000003f039ff7812 */ /* 0x000fe2000780c0ff */
[----:B------:R-:W-:Y:S01]  /*61c0*/  USHF.L.U32 UR50, UR24, 0x6, URZ ;  /* 0x0000000618327899 */ /* 0x000fe200080006ff */
[----:B------:R-:W-:Y:S01]  /*61d0*/  BSSY.RECONVERGENT B6, `(.L_x_94) ;  /* 0x0000034000067945 */ /* 0x000fe20003800200 */
[----:B------:R-:W-:Y:S01]  /*61e0*/  USHF.L.U32 UR49, UR28, 0x7, URZ ;  /* 0x000000071c317899 */ /* 0x000fe200080006ff */
[----:B------:R-:W-:Y:S06]  /*61f0*/  IADD3 R59, PT, PT, R59, 0x1, RZ ;  /* 0x000000013b3b7810 */ /* 0x000fec0007ffe0ff */
[----:B------:R-:W2:Y:S01]  /*6200*/  @!UP0 LDCU.128 UR12, c[0x0][0xb10] ;  /* 0x00016200ff0c87ac */ /* 0x000ea20008000c00 */
[----:B------:R-:W3:Y:S01]  /*6210*/  @!UP0 LDCU UR5, c[0x0][0xb0c] ;  /* 0x00016180ff0587ac */ /* 0x000ee20008000800 */
[----:B------:R-:W4:Y:S01]  /*6220*/  @!UP0 LDCU UR10, c[0x0][0xb20] ;  /* 0x00016400ff0a87ac */ /* 0x000f220008000800 */
[----:B--2---:R-:W-:Y:S02]  /*6230*/  UIMAD.WIDE.U32 UR8, UR37, UR12, URZ ;  /* 0x0000000c250872a5 */ /* 0x004fe4000f8e00ff */
[----:B------:R-:W-:Y:S02]  /*6240*/  UIMAD.WIDE.U32 UR6, UR36, UR15, URZ ;  /* 0x0000000f240672a5 */ /* 0x000fe4000f8e00ff */
[----:B------:R-:W-:Y:S03]  /*6250*/  @!UP0 UISETP.NE.AND UP1, UPT, UR14, 0x1, UPT ;  /* 0x000000010e00888c */ /* 0x000fe6000bf25270 */
[----:B------:R-:W-:Y:S01]  /*6260*/  @!UP0 UMOV UR4, UR9 ;  /* 0x0000000900048c82 */ /* 0x000fe20008000000 */
[----:B---3--:R-:W-:Y:S02]  /*6270*/  @!UP0 UISETP.NE.AND UP2, UPT, UR5, 0x1, UPT ;  /* 0x000000010500888c */ /* 0x008fe4000bf45270 */
[----:B------:R-:W-:Y:S01]  /*6280*/  @!UP0 USHF.R.U32.HI UR4, URZ, UR13, UR4 ;  /* 0x0000000dff048299 */ /* 0x000fe20008011604 */
[----:B------:R-:W-:Y:S02]  /*6290*/  @!UP0 UMOV UR6, UR7 ;  /* 0x0000000700068c82 */ /* 0x000fe40008000000 */
[----:B----4-:R-:W-:Y:S02]  /*62a0*/  @!UP0 USHF.R.U32.HI UR6, URZ, UR10, UR6 ;  /* 0x0000000aff068299 */ /* 0x010fe40008011606 */
[----:B------:R-:W-:Y:S02]  /*62b0*/  @!UP0 USEL UR7, UR37, UR4, !UP2 ;  /* 0x0000000425078287 */ /* 0x000fe4000d000000 */
[----:B------:R-:W-:Y:S04]  /*62c0*/  @!UP0 USEL UR6, UR36, UR6, !UP1 ;  /* 0x0000000624068287 */ /* 0x000fe8000c800000 */
[----:B------:R-:W-:Y:S02]  /*62d0*/  @!UP0 UIADD3 UR4, UPT, UPT, -UR7, UR6, URZ ;  /* 0x0000000607048290 */ /* 0x000fe4000fffe1ff */
[----:B------:R-:W-:Y:S02]  /*62e0*/  @!UP0 UIADD3 UR6, UPT, UPT, UR7, -UR6, URZ ;  /* 0x8000000607068290 */ /* 0x000fe4000fffe0ff */
[----:B------:R-:W-:Y:S02]  /*62f0*/  @!UP0 UIMAD UR37, UR4, UR5, UR37 ;  /* 0x00000005042582a4 */ /* 0x000fe4000f8e0225 */
[----:B------:R-:W-:Y:S01]  /*6300*/  @!UP0 UIMAD UR36, UR6, UR14, UR36 ;  /* 0x0000000e062482a4 */ /* 0x000fe2000f8e0224 */
[----:B------:R-:W-:Y:S11]  /*6310*/  @!P0 BRA `(.L_x_95) ;  /* 0x00000000007c8947 */ /* 0x000ff60003800000 */
[----:B------:R-:W2:Y:S01]  /*6320*/  LDCU.64 UR8, c[0x4][0x80] ;  /* 0x01001000ff0877ac */ /* 0x000ea20008000a00 */
[----:B------:R-:W-:Y:S01]  /*6330*/  MOV R2, 0x0 ;  /* 0x0000000000027802 */ /* 0x000fe20000000f00 */
[----:B------:R-:W-:Y:S02]  /*6340*/  HFMA2 R12, -RZ, RZ, 0, 5.9604644775390625e-08 ;  /* 0x00000001ff0c7431 */ /* 0x000fe400000001ff */
[----:B------:R-:W-:Y:S01]  /*6350*/  IMAD.MOV.U32 R8, RZ, RZ, 0x70 ;  /* 0x00000070ff087424 */ /* 0x000fe200078e00ff */
[----:B------:R3:W4:Y:S01]  /*6360*/  LDC.64 R14, c[0x4][R2] ;  /* 0x01000000020e7b82 */ /* 0x0007220000000a00 */
[----:B------:R-:W1:Y:S01]  /*6370*/  LDCU.64 UR6, c[0x4][0x88] ;  /* 0x01001100ff0677ac */ /* 0x000e620008000a00 */
[----:B------:R-:W-:Y:S01]  /*6380*/  IMAD.MOV.U32 R13, RZ, RZ, RZ ;  /* 0x000000ffff0d7224 */ /* 0x000fe200078e00ff */
[----:B------:R-:W1:Y:S01]  /*6390*/  LDCU.64 UR4, c[0x4][0x8] ;  /* 0x01000100ff0477ac */ /* 0x000e620008000a00 */
[----:B--2---:R-:W-:Y:S01]  /*63a0*/  MOV R5, UR9 ;  /* 0x0000000900057c02 */ /* 0x004fe20008000f00 */
[----:B------:R-:W-:Y:S01]  /*63b0*/  IMAD.U32 R4, RZ, RZ, UR8 ;  /* 0x00000008ff047e24 */ /* 0x000fe2000f8e00ff */
[----:B-1----:R-:W-:Y:S01]  /*63c0*/  MOV R7, UR7 ;  /* 0x0000000700077c02 */ /* 0x002fe20008000f00 */
[----:B------:R-:W-:Y:S01]  /*63d0*/  IMAD.U32 R6, RZ, RZ, UR6 ;  /* 0x00000006ff067e24 */ /* 0x000fe2000f8e00ff */
[----:B------:R-:W-:Y:S01]  /*63e0*/  MOV R11, UR5 ;  /* 0x00000005000b7c02 */ /* 0x000fe20008000f00 */
[----:B------:R-:W-:Y:S02]  /*63f0*/  IMAD.U32 R10, RZ, RZ, UR4 ;  /* 0x00000004ff0a7e24 */ /* 0x000fe4000f8e00ff */
[----:B------:R-:W-:Y:S07]  /*6400*/  LEPC R20, `(.L_x_96) ;  /* 0x000000001014794e */ /* 0x000fee0000000000 */
[----:B---345:R-:W-:Y:S05]  /*6410*/  CALL.ABS.NOINC R14 ;  /* 0x000000000e007343 */ /* 0x038fea0003c00000 */
.L_x_96:
[----:B------:R-:W1:Y:S01]  /*6420*/  LDCU.64 UR8, c[0x4][0x80] ;  /* 0x01001000ff0877ac */ /* 0x000e620008000a00 */
[----:B------:R-:W2:Y:S01]  /*6430*/  LDC.64 R2, c[0x4][R2] ;  /* 0x0100000002027b82 */ /* 0x000ea20000000a00 */
[----:B------:R-:W-:Y:S02]  /*6440*/  HFMA2 R12, -RZ, RZ, 0, 5.9604644775390625e-08 ;  /* 0x00000001ff0c7431 */ /* 0x000fe400000001ff */
[----:B------:R-:W-:Y:S02]  /*6450*/  IMAD.MOV.U32 R8, RZ, RZ, 0x70 ;  /* 0x00000070ff087424 */ /* 0x000fe400078e00ff */
[----:B------:R-:W-:Y:S01]  /*6460*/  IMAD.MOV.U32 R13, RZ, RZ, RZ ;  /* 0x000000ffff0d7224 */ /* 0x000fe200078e00ff */
[----:B------:R-:W3:Y:S01]  /*6470*/  LDCU.64 UR6, c[0x4][0x88] ;  /* 0x01001100ff0677ac */ /* 0x000ee20008000a00 */
[----:B------:R-:W4:Y:S01]  /*6480*/  LDCU.64 UR4, c[0x4][0x8] ;  /* 0x01000100ff0477ac */ /* 0x000f220008000a00 */
[----:B-1----:R-:W-:Y:S02]  /*6490*/  MOV R4, UR8 ;  /* 0x0000000800047c02 */ /* 0x002fe40008000f00 */
[----:B------:R-:W-:Y:S02]  /*64a0*/  MOV R5, UR9 ;  /* 0x0000000900057c02 */ /* 0x000fe40008000f00 */
[----:B---3--:R-:W-:Y:S01]  /*64b0*/  MOV R7, UR7 ;  /* 0x0000000700077c02 */ /* 0x008fe20008000f00 */
[----:B------:R-:W-:Y:S01]  /*64c0*/  IMAD.U32 R6, RZ, RZ, UR6 ;  /* 0x00000006ff067e24 */ /* 0x000fe2000f8e00ff */
[----:B----4-:R-:W-:Y:S01]  /*64d0*/  MOV R11, UR5 ;  /* 0x00000005000b7c02 */ /* 0x010fe20008000f00 */
[----:B------:R-:W-:Y:S02]  /*64e0*/  IMAD.U32 R10, RZ, RZ, UR4 ;  /* 0x00000004ff0a7e24 */ /* 0x000fe4000f8e00ff */
[----:B------:R-:W-:Y:S07]  /*64f0*/  LEPC R20, `(.L_x_95) ;  /* 0x000000001014794e */ /* 0x000fee0000000000 */
[----:B--2---:R-:W-:Y:S05]  /*6500*/  CALL.ABS.NOINC R2 ;  /* 0x0000000002007343 */ /* 0x004fea0003c00000 */
.L_x_95:
[----:B------:R-:W-:Y:S05]  /*6510*/  BSYNC.RECONVERGENT B6 ;  /* 0x0000000000067941 */ /* 0x000fea0003800200 */
.L_x_94:
[----:B------:R-:W-:Y:S01]  /*6520*/  R2UR UR5, R67 ;  /* 0x00000000430572ca */ /* 0x000fe200000e0000 */
[----:B------:R-:W-:Y:S01]  /*6530*/  UISETP.NE.AND UP2, UPT, UR63, URZ, UPT ;  /* 0x000000ff3f00728c */ /* 0x000fe2000bf45270 */
[----:B------:R-:W-:Y:S02]  /*6540*/  R2UR UR4, R66 ;  /* 0x00000000420472ca */ /* 0x000fe400000e0000 */
[----:B------:R-:W-:Y:S02]  /*6550*/  ISETP.NE.U32.AND P4, PT, R50, RZ, PT ;  /* 0x000000ff3200720c */ /* 0x000fe40003f85070 */
[----:B------:R-:W-:Y:S02]  /*6560*/  ISETP.NE.U32.AND P2, PT, RZ, UR52, PT ;  /* 0x00000034ff007c0c */ /* 0x000fe4000bf45070 */
[----:B------:R-:W-:Y:S02]  /*6570*/  PLOP3.LUT P1, PT, PT, PT, UP2, 0x80, 0x8 ;  /* 0x000000000008781c */ /* 0x000fe40003f2f028 */
[----:B------:R-:W-:Y:S02]  /*6580*/  ISETP.NE.AND.EX P4, PT, R51, RZ, PT, P4 ;  /* 0x000000ff3300720c */ /* 0x000fe40003f85340 */
[----:B------:R-:W-:Y:S01]  /*6590*/  ISETP.NE.AND.EX P2, PT, RZ, UR53, PT, P2 ;  /* 0x00000035ff007c0c */ /* 0x000fe2000bf45320 */
[----:B------:R-:W-:Y:S04]  /*65a0*/  UISETP.NE.U32.AND UP0, UPT, UR5, URZ, UPT ;  /* 0x000000ff0500728c */ /* 0x000fe8000bf05070 */
[----:B------:R-:W-:Y:S02]  /*65b0*/  UISETP.NE.AND.EX UP1, UPT, UR4, URZ, UPT, UP0 ;  /* 0x000000ff0400728c */ /* 0x000fe4000bf25300 */
[----:B------:R-:W-:Y:S02]  /*65c0*/  UPLOP3.LUT UP0, UPT, UPT, UPT, UPT, 0x40, 0x4 ;  /* 0x000000000004789c */ /* 0x000fe40003f0e870 */
[----:B------:R-:W-:Y:S06]  /*65d0*/  @UP2 UPLOP3.LUT UP0, UPT, UPT, UPT, UP1, 0x80, 0x8 ;  /* 0x000000000008289c */ /* 0x000fec0003f0f010 */
[----:B------:R-:W-:Y:S01]  /*65e0*/  PLOP3.LUT P0, PT, PT, PT, UP0, 0x80, 0x8 ;  /* 0x000000000008781c */ /* 0x000fe20003f0f008 */
[----:B------:R-:W-:Y:S01]  /*65f0*/  @!UPT UIADD3 URZ, UPT, UPT, URZ, URZ, URZ ;  /* 0x000000fffffff290 */ /* 0x000fe2000fffe0ff */
[----:B------:R-:W-:Y:S11]  /*6600*/  BRA.U !UP1, `(.L_x_97) ;  /* 0x0000000109407547 */ /* 0x000ff6000b800000 */
[----:B------:R-:W-:Y:S01]  /*6610*/  UISETP.NE.U32.AND UP0, UPT, UR52, URZ, UPT ;  /* 0x000000ff3400728c */ /* 0x000fe2000bf05070 */
[----:B------:R-:W-:Y:S01]  /*6620*/  R2UR UR6, R67 ;  /* 0x00000000430672ca */ /* 0x000fe200000e0000 */
[----:B------:R-:W2:Y:S01]  /*6630*/  LDCU.64 UR8, c[0x0][0x358] ;  /* 0x00006b00ff0877ac */ /* 0x000ea20008000a00 */
[----:B------:R-:W-:Y:S02]  /*6640*/  HFMA2 R53, -RZ, RZ, 0, 5.9604644775390625e-08 ;  /* 0x00000001ff357431 */ /* 0x000fe400000001ff */
[----:B-1----:R-:W-:Y:S01]  /*6650*/  IMAD.MOV.U32 R0, RZ, RZ, 0x1 ;  /* 0x00000001ff007424 */ /* 0x002fe200078e00ff */
[----:B------:R-:W-:Y:S06]  /*6660*/  UISETP.NE.AND.EX UP0, UPT, UR53, URZ, UPT, UP0 ;  /* 0x000000ff3500728c */ /* 0x000fec000bf05300 */
[----:B------:R-:W-:Y:S05]  /*6670*/  PLOP3.LUT P3, PT, PT, PT, UP0, 0x80, 0x8 ;  /* 0x000000000008781c */ /* 0x000fea0003f6f008 */
[----:B------:R-:W1:Y:S01]  /*6680*/  @UP0 LDCU.64 UR4, c[0x0][0x888] ;  /* 0x00011100ff0407ac */ /* 0x000e620008000a00 */
[----:B------:R-:W-:Y:S07]  /*6690*/  @UP0 UIMAD UR6, UR60, UR6, URZ ;  /* 0x000000063c0602a4 */ /* 0x000fee000f8e02ff */
[----:B------:R-:W-:Y:S01]  /*66a0*/  @!P3 PRMT R53, R0, 0x7610, R53 ;  /* 0x000076100035b816 */ /* 0x000fe20000000035 */
[----:B-1----:R-:W-:Y:S06]  /*66b0*/  @UP0 UIMAD.WIDE UR4, UR6, 0x4, UR4 ;  /* 0x00000004060408a5 */ /* 0x002fec000f8e0204 */
[----:B------:R-:W-:Y:S02]  /*66c0*/  IMAD.U32 R2, RZ, RZ, UR4 ;  /* 0x00000004ff027e24 */ /* 0x000fe4000f8e00ff */
[----:B------:R-:W-:Y:S03]  /*66d0*/  IMAD.U32 R3, RZ, RZ, UR5 ;  /* 0x00000005ff037e24 */ /* 0x000fe6000f8e00ff */
[----:B------:R-:W1:Y:S02]  /*66e0*/  @!UP0 LDCU UR4, c[0x0][0x880] ;  /* 0x00011000ff0487ac */ /* 0x000e640008000800 */
[----:B--2--5:R2:W5:Y:S02]  /*66f0*/  @P3 LDG.E R27, desc[UR8][R2.64] ;  /* 0x00000008021b3981 */ /* 0x024564000c1e1900 */
[----:B-12---:R-:W-:Y:S02]  /*6700*/  @!P3 MOV R27, UR4 ;  /* 0x00000004001bbc02 */ /* 0x006fe40008000f00 */
.L_x_97:
[----:B------:R-:W-:Y:S05]  /*6710*/  @!P4 BRA `(.L_x_98) ;  /* 0x000000000024c947 */ /* 0x000fea0003800000 */
[----:B------:R-:W-:Y:S01]  /*6720*/  ISETP.NE.U32.AND P3, PT, R48, RZ, PT ;  /* 0x000000ff3000720c */ /* 0x000fe20003f65070 */
[----:B------:R-:W2:Y:S03]  /*6730*/  LDCU.64 UR4, c[0x0][0x358] ;  /* 0x00006b00ff0477ac */ /* 0x000ea60008000a00 */
[----:B------:R-:W-:Y:S11]  /*6740*/  ISETP.NE.AND.EX P3, PT, R49, RZ, PT, P3 ;  /* 0x000000ff3100720c */ /* 0x000ff60003f65330 */
[----:B------:R-:W-:Y:S02]  /*6750*/  @!UPT UIADD3 URZ, UPT, UPT, URZ, URZ, URZ ;  /* 0x000000fffffff290 */ /* 0x000fe4000fffe0ff */
[----:B------:R-:W3:Y:S01]  /*6760*/  @P3 LDC.64 R2, c[0x0][0x8a8] ;  /* 0x00022a00ff023b82 */ /* 0x000ee20000000a00 */
[----:B-1----:R-:W-:Y:S04]  /*6770*/  @P3 IMAD R0, R50, UR60, RZ ;  /* 0x0000003c32003c24 */ /* 0x002fe8000f8e02ff */
[----:B---3--:R-:W-:Y:S05]  /*6780*/  @P3 IMAD.WIDE R2, R0, 0x4, R2 ;  /* 0x0000000400023825 */ /* 0x008fea00078e0202 */
[----:B--2--5:R2:W5:Y:S02]  /*6790*/  @P3 LDG.E R24, desc[UR4][R2.64] ;  /* 0x0000000402183981 */ /* 0x024564000c1e1900 */
[----:B--2---:R-:W3:Y:S02]  /*67a0*/  @!P3 LDC R24, c[0x0][0x8a0] ;  /* 0x00022800ff18bb82 */ /* 0x004ee40000000800 */
.L_x_98:
[----:B-----5:R-:W-:Y:S01]  /*67b0*/  FSETP.NEU.AND P3, PT, R27, RZ, PT ;  /* 0x000000ff1b00720b */ /* 0x020fe20003f6d000 */
[----:B------:R-:W-:Y:S01]  /*67c0*/  IMAD.SHL.U32 R74, R52, 0x4, RZ ;  /* 0x00000004344a7824 */ /* 0x000fe200078e00ff */
[----:B------:R-:W-:Y:S01]  /*67d0*/  SEL R4, RZ, 0xffffffff, P2 ;  /* 0xffffffffff047807 */ /* 0x000fe20001000000 */
[----:B------:R-:W-:Y:S01]  /*67e0*/  BSSY B1, `(.L_x_99) ;  /* 0x0000044000017945 */ /* 0x000fe20003800000 */
[----:B------:R-:W-:Y:S01]  /*67f0*/  @P1 LOP3.LUT P2, RZ, R53, 0xff, RZ, 0xc0, !PT ;  /* 0x000000ff35ff1812 */ /* 0x000fe2000784c0ff */
[----:B------:R-:W-:Y:S01]  /*6800*/  VIADD R70, R74, UR43 ;  /* 0x0000002b4a467c36 */ /* 0x000fe20008000000 */
[----:B-1----:R-:W-:Y:S01]  /*6810*/  @P1 SEL R0, RZ, 0xffffffff, P3 ;  /* 0xffffffffff001807 */ /* 0x002fe20001800000 */
[----:B------:R-:W-:Y:S01]  /*6820*/  IMAD.MOV.U32 R75, RZ, RZ, 0x1 ;  /* 0x00000001ff4b7424 */ /* 0x000fe200078e00ff */
[----:B------:R-:W-:Y:S01]  /*6830*/  LOP3.LUT R62, R62, 0x1, RZ, 0x3c, !PT ;  /* 0x000000013e3e7812 */ /* 0x000fe200078e3cff */
[----:B------:R-:W-:Y:S01]  /*6840*/  IMAD.MOV.U32 R73, RZ, RZ, RZ ;  /* 0x000000ffff497224 */ /* 0x000fe200078e00ff */
[----:B------:R-:W-:Y:S02]  /*6850*/  @P0 SEL R0, R4, R0, !P2 ;  /* 0x0000000004000207 */ /* 0x000fe40005000000 */
[----:B------:R-:W-:Y:S02]  /*6860*/  CS2R R38, SRZ ;  /* 0x0000000000267805 */ /* 0x000fe4000001ff00 */
[----:B------:R-:W-:Y:S02]  /*6870*/  LEA R26, R22, UR43, 0x3 ;  /* 0x0000002b161a7c11 */ /* 0x000fe4000f8e18ff */
[----:B------:R-:W-:Y:S02]  /*6880*/  CS2R R36, SRZ ;  /* 0x0000000000247805 */ /* 0x000fe4000001ff00 */
[----:B------:R-:W-:Y:S02]  /*6890*/  @P1 LOP3.LUT R0, R0, 0x1, RZ, 0xc0, !PT ;  /* 0x0000000100001812 */ /* 0x000fe400078ec0ff */
[----:B------:R-:W-:Y:S02]  /*68a0*/  CS2R R34, SRZ ;  /* 0x0000000000227805 */ /* 0x000fe4000001ff00 */
[----:B------:R-:W-:Y:S02]  /*68b0*/  SHF.L.U32 R2, R61, 0x1f, RZ ;  /* 0x0000001f3d027819 */ /* 0x000fe400000006ff */
[----:B------:R-:W-:Y:S02]  /*68c0*/  CS2R R32, SRZ ;  /* 0x0000000000207805 */ /* 0x000fe4000001ff00 */
[----:B------:R-:W-:Y:S02]  /*68d0*/  ISETP.NE.U32.OR P6, PT, R0, 0x1, !P1 ;  /* 0x000000010000780c */ /* 0x000fe40004fc5470 */
[----:B------:R-:W-:Y:S02]  /*68e0*/  CS2R R42, SRZ ;  /* 0x00000000002a7805 */ /* 0x000fe4000001ff00 */
[----:B------:R-:W-:Y:S02]  /*68f0*/  PLOP3.LUT P2, PT, PT, PT, UP1, 0x80, 0x8 ;  /* 0x000000000008781c */ /* 0x000fe40003f4f018 */
[----:B------:R-:W-:Y:S02]  /*6900*/  CS2R R40, SRZ ;  /* 0x0000000000287805 */ /* 0x000fe4000001ff00 */
[----:B------:R-:W-:Y:S02]  /*6910*/  LEA.HI R25, R22, R22, RZ, 0x1 ;  /* 0x0000001616197211 */ /* 0x000fe400078f08ff */
[----:B------:R-:W-:Y:S02]  /*6920*/  CS2R R46, SRZ ;  /* 0x00000000002e7805 */ /* 0x000fe4000001ff00 */
[----:B------:R-:W-:Y:S02]  /*6930*/  LOP3.LUT P4, R58, R53, 0xff, RZ, 0xc0, !PT ;  /* 0x000000ff353a7812 */ /* 0x000fe4000788c0ff */
[----:B------:R-:W-:Y:S02]  /*6940*/  CS2R R44, SRZ ;  /* 0x00000000002c7805 */ /* 0x000fe4000001ff00 */
[----:B------:R-:W-:Y:S01]  /*6950*/  SEL R3, RZ, 0xffffffff, P3 ;  /* 0xffffffffff037807 */ /* 0x000fe20001800000 */
[----:B------:R-:W-:Y:S01]  /*6960*/  VIADD R71, R70, 0x400 ;  /* 0x0000040046477836 */ /* 0x000fe20000000000 */
[----:B------:R-:W-:Y:S01]  /*6970*/  P2R R68, PR, RZ, 0x40 ;  /* 0x00000040ff447803 */ /* 0x000fe20000000000 */
[----:B------:R-:W-:Y:S01]  /*6980*/  IMAD.IADD R69, R63, 0x1, R70 ;  /* 0x000000013f457824 */ /* 0x000fe200078e0246 */
[----:B------:R-:W-:Y:S02]  /*6990*/  @P6 SHF.L.U32 R0, R62, 0x1f, RZ ;  /* 0x0000001f3e006819 */ /* 0x000fe400000006ff */
[----:B------:R-:W-:Y:S02]  /*69a0*/  @P2 SEL R3, R4, R3, !P4 ;  /* 0x0000000304032207 */ /* 0x000fe40006000000 */
[----:B------:R1:W2:Y:S02]  /*69b0*/  @P6 SYNCS.PHASECHK.TRANS64.TRYWAIT P1, [UR43+0x20], R0 ;  /* 0x00002000ff0065a7 */ /* 0x0002a4000802112b */
[----:B------:R-:W-:Y:S04]  /*69c0*/  LOP3.LUT R3, R3, 0x1, RZ, 0xc0, !PT ;  /* 0x0000000103037812 */ /* 0x000fe800078ec0ff */
[----:B------:R-:W-:Y:S04]  /*69d0*/  ISETP.NE.U32.AND P5, PT, R3, 0x1, PT ;  /* 0x000000010300780c */ /* 0x000fe80003fa5070 */
[----:B------:R-:W-:Y:S01]  /*69e0*/  P2R R76, PR, RZ, 0x20 ;  /* 0x00000020ff4c7803 */ /* 0x000fe20000000000 */
[----:B------:R4:W3:Y:S01]  /*69f0*/  SYNCS.PHASECHK.TRANS64.TRYWAIT P0, [R26+URZ+0x90], R2 ;  /* 0x000090021a0075a7 */ /* 0x0008e200080011ff */
[C---:B-1----:R-:W-:Y:S01]  /*6a00*/  IMAD.SHL.U32 R0, R25.reuse, 0x40, RZ ;  /* 0x0000004019007824 */ /* 0x042fe200078e00ff */
[----:B------:R-:W-:Y:S04]  /*6a10*/  LOP3.LUT R25, R25, 0xffe, RZ, 0xc0, !PT ;  /* 0x00000ffe19197812 */ /* 0x000fe800078ec0ff */
[----:B------:R-:W-:Y:S01]  /*6a20*/  LOP3.LUT R0, R0, 0xffffff80, RZ, 0xc0, !PT ;  /* 0xffffff8000007812 */ /* 0x000fe200078ec0ff */
[----:B------:R-:W-:Y:S04]  /*6a30*/  IMAD.IADD R25, R22, 0x1, -R25 ;  /* 0x0000000116197824 */ /* 0x000fe800078e0a19 */
[----:B------:R-:W-:Y:S04]  /*6a40*/  IMAD.IADD R0, R23, 0x1, R0 ;  /* 0x0000000117007824 */ /* 0x000fe800078e0200 */
[----:B------:R-:W-:Y:S01]  /*6a50*/  IMAD R25, R25, 0x100000, R0 ;  /* 0x0010000019197824 */ /* 0x000fe200078e0200 */
[----:B--2---:R-:W-:Y:S01]  /*6a60*/  @P6 SEL R75, RZ, 0x1, !P1 ;  /* 0x00000001ff4b6807 */ /* 0x004fe20004800000 */
[----:B----4-:R-:W-:Y:S06]  /*6a70*/  @!P6 BRA `(.L_x_100) ;  /* 0x000000000068e947 */ /* 0x010fec0003800000 */
[C---:B------:R-:W-:Y:S01]  /*6a80*/  @P5 IMAD R5, R64.reuse, 0x4, R71 ;  /* 0x0000000440055824 */ /* 0x040fe200078e0247 */
[----:B------:R-:W-:Y:S01]  /*6a90*/  ISETP.NE.AND P1, PT, R75, RZ, PT ;  /* 0x000000ff4b00720c */ /* 0x000fe20003f25270 */
[----:B------:R-:W-:Y:S01]  /*6aa0*/  @P5 IMAD R4, R64, 0x4, R70 ;  /* 0x0000000440045824 */ /* 0x000fe200078e0246 */
[----:B------:R-:W-:Y:S01]  /*6ab0*/  BSSY B0, `(.L_x_101) ;  /* 0x000000e000007945 */ /* 0x000fe20003800000 */
[----:B------:R-:W-:Y:S01]  /*6ac0*/  IMAD.MOV.U32 R38, RZ, RZ, RZ ;  /* 0x000000ffff267224 */ /* 0x000fe200078e00ff */
[----:B------:R-:W-:Y:S01]  /*6ad0*/  CS2R R34, SRZ ;  /* 0x0000000000227805 */ /* 0x000fe2000001ff00 */
[----:B------:R-:W-:Y:S01]  /*6ae0*/  @P5 IMAD.IADD R5, R63, 0x1, R5 ;  /* 0x000000013f055824 */ /* 0x000fe200078e0205 */
[----:B------:R-:W-:Y:S02]  /*6af0*/  CS2R R32, SRZ ;  /* 0x0000000000207805 */ /* 0x000fe4000001ff00 */
[----:B------:R-:W-:Y:S02]  /*6b00*/  CS2R R36, SRZ ;  /* 0x0000000000247805 */ /* 0x000fe4000001ff00 */
[----:B------:R-:W-:Y:S02]  /*6b10*/  CS2R R46, SRZ ;  /* 0x00000000002e7805 */ /* 0x000fe4000001ff00 */
[----:B------:R-:W-:Y:S02]  /*6b20*/  CS2R R44, SRZ ;  /* 0x00000000002c7805 */ /* 0x000fe4000001ff00 */
[----:B------:R-:W-:Y:S02]  /*6b30*/  CS2R R42, SRZ ;  /* 0x00000000002a7805 */ /* 0x000fe4000001ff00 */
[----:B------:R-:W-:Y:S01]  /*6b40*/  CS2R R40, SRZ ;  /* 0x0000000000287805 */ /* 0x000fe2000001ff00 */
[----:B------:R-:W-:Y:S06]  /*6b50*/  @P1 BRA `(.L_x_102) ;  /* 0x00000000000c1947 */ /* 0x000fec0003800000 */
[----:B------:R-:W-:Y:S04]  /*6b60*/  SHF.L.U32 R3, R62, 0x1f, RZ ;  /* 0x0000001f3e037819 */ /* 0x000fe800000006ff */
[----:B------:R-:W1:Y:S02]  /*6b70*/  SYNCS.PHASECHK.TRANS64.TRYWAIT P1, [UR43+0x20], R3 ;  /* 0x00002003ff0075a7 */ /* 0x000e64000802112b */
[----:B-1----:R-:W-:Y:S05]  /*6b80*/  @!P1 BRA `(.L_x_103) ;  /* 0x0000003000689947 */ /* 0x002fea0003800000 */
.L_x_102:
[----:B------:R-:W-:Y:S05]  /*6b90*/  BSYNC B0 ;  /* 0x0000000000007941 */ /* 0x000fea0003800000 */
.L_x_101:
[----:B------:R-:W-:Y:S01]  /*6ba0*/  ISETP.NE.AND P1, PT, R76, RZ, PT ;  /* 0x000000ff4c00720c */ /* 0x000fe20003f25270 */
[----:B------:R-:W-:Y:S11]  /*6bb0*/  HFMA2 R73, -RZ, RZ, 0, 5.9604644775390625e-08 ;  /* 0x00000001ff497431 */ /* 0x000ff600000001ff */
[----:B------:R-:W-:Y:S01]  /*6bc0*/  @!UPT UIADD3 URZ, UPT, UPT, URZ, URZ, URZ ;  /* 0x000000fffffff290 */ /* 0x000fe2000fffe0ff */
[----:B------:R-:W-:Y:S05]  /*6bd0*/  @P1 WARPSYNC.ALL ;  /* 0x0000000000001948 */ /* 0x000fea0003800000 */
[----:B------:R2:W4:Y:S04]  /*6be0*/  @P1 LDSM.16.M88.4 R32, [R4+0x400] ;  /* 0x000400000420183b */ /* 0x0005280000000200 */
[----:B------:R2:W1:Y:S04]  /*6bf0*/  @P1 LDSM.16.M88.4 R36, [R5] ;  /* 0x000000000524183b */ /* 0x0004680000000200 */
[----:B------:R2:W1:Y:S04]  /*6c00*/  @P1 LDSM.16.M88.4 R44, [R74+UR43+0x400] ;  /* 0x0004002b4a2c183b */ /* 0x0004680008000200 */
[----:B------:R2:W1:Y:S02]  /*6c10*/  @P1 LDSM.16.M88.4 R40, [R69+0x400] ;  /* 0x000400004528183b */ /* 0x0004640000000200 */
.L_x_100:
[----:B------:R-:W-:Y:S05]  /*6c20*/  BSYNC B1 ;  /* 0x0000000000017941 */ /* 0x000fea0003800000 */
.L_x_99:
[----:B-1----:R-:W-:Y:S04]  /*6c30*/  SHF.R.U32.HI R0, RZ, 0x15, R25 ;  /* 0x00000015ff007819 */ /* 0x002fe80000011619 */
[----:B------:R-:W-:Y:S01]  /*6c40*/  LOP3.LUT P1, RZ, R0, 0x3, R54, 0x48, !PT ;  /* 0x0000000300ff7812 */ /* 0x000fe20007824836 */
[----:B------:R-:W-:Y:S01]  /*6c50*/  @!UPT UIADD3 URZ, UPT, UPT, URZ, URZ, URZ ;  /* 0x000000fffffff290 */ /* 0x000fe2000fffe0ff */
[----:B---3--:R-:W-:Y:S11]  /*6c60*/  @P0 BRA `(.L_x_104) ;  /* 0x0000000000080947 */ /* 0x008ff60003800000 */
[----:B------:R-:W1:Y:S02]  /*6c70*/  SYNCS.PHASECHK.TRANS64.TRYWAIT P0, [R26+URZ+0x90], R2 ;  /* 0x000090021a0075a7 */ /* 0x000e6400080011ff */
[----:B-1----:R-:W-:Y:S05]  /*6c80*/  @!P0 BRA `(.L_x_105) ;  /* 0x0000003000408947 */ /* 0x002fea0003800000 */
.L_x_104:
[----:B------:R-:W-:Y:S05]  /*6c90*/  @!P1 BRA `(.L_x_106) ;  /* 0x0000000000409947 */ /* 0x000fea0003800000 */
[----:B------:R-:W2:Y:S01]  /*6ca0*/  LDCU.64 UR8, c[0x4][0x70] ;  /* 0x01000e00ff0877ac */ /* 0x000ea20008000a00 */
[----:B------:R-:W-:Y:S01]  /*6cb0*/  MOV R3, 0x0 ;  /* 0x0000000000037802 */ /* 0x000fe20000000f00 */
[----:B------:R-:W-:Y:S02]  /*6cc0*/  HFMA2 R12, -RZ, RZ, 0, 5.9604644775390625e-08 ;  /* 0x00000001ff0c7431 */ /* 0x000fe400000001ff */
[----:B------:R-:W-:Y:S02]  /*6cd0*/  IMAD.MOV.U32 R8, RZ, RZ, 0x192 ;  /* 0x00000192ff087424 */ /* 0x000fe400078e00ff */
[----:B------:R-:W-:Y:S01]  /*6ce0*/  IMAD.MOV.U32 R13, RZ, RZ, RZ ;  /* 0x000000ffff0d7224 */ /* 0x000fe200078e00ff */
[----:B------:R-:W3:Y:S01]  /*6cf0*/  LDCU.64 UR6, c[0x4][0x78] ;  /* 0x01000f00ff0677ac */ /* 0x000ee20008000a00 */
[----:B-1----:R-:W1:Y:S01]  /*6d00*/  LDC.64 R2, c[0x4][R3] ;  /* 0x0100000003027b82 */ /* 0x002e620000000a00 */
[----:B------:R-:W5:Y:S01]  /*6d10*/  LDCU.64 UR4, c[0x4][0x10] ;  /* 0x01000200ff0477ac */ /* 0x000f620008000a00 */
[----:B--2---:R-:W-:Y:S01]  /*6d20*/  MOV R5, UR9 ;  /* 0x0000000900057c02 */ /* 0x004fe20008000f00 */
[----:B------:R-:W-:Y:S01]  /*6d30*/  IMAD.U32 R4, RZ, RZ, UR8 ;  /* 0x00000008ff047e24 */ /* 0x000fe2000f8e00ff */
[----:B---3--:R-:W-:Y:S01]  /*6d40*/  MOV R7, UR7 ;  /* 0x0000000700077c02 */ /* 0x008fe20008000f00 */
[----:B------:R-:W-:Y:S01]  /*6d50*/  IMAD.U32 R6, RZ, RZ, UR6 ;  /* 0x00000006ff067e24 */ /* 0x000fe2000f8e00ff */
[----:B-----5:R-:W-:Y:S01]  /*6d60*/  MOV R11, UR5 ;  /* 0x00000005000b7c02 */ /* 0x020fe20008000f00 */
[----:B------:R-:W-:Y:S02]  /*6d70*/  IMAD.U32 R10, RZ, RZ, UR4 ;  /* 0x00000004ff0a7e24 */ /* 0x000fe4000f8e00ff */
[----:B------:R-:W-:Y:S07]  /*6d80*/  LEPC R20, `(.L_x_106) ;  /* 0x000000001014794e */ /* 0x000fee0000000000 */
[----:B-1--4-:R-:W-:Y:S05]  /*6d90*/  CALL.ABS.NOINC R2 ;  /* 0x0000000002007343 */ /* 0x012fea0003c00000 */
.L_x_106:
[----:B------:R-:W-:Y:S01]  /*6da0*/  LOP3.LUT R20, R44, 0xffffe000, RZ, 0xc0, !PT ;  /* 0xffffe0002c147812 */ /* 0x000fe200078ec0ff */
[----:B------:R-:W-:Y:S05]  /*6db0*/  WARPSYNC.ALL ;  /* 0x0000000000007948 */ /* 0x000fea0003800000 */
[----:B------:R-:W-:Y:S01]  /*6dc0*/  R2UR UR4, R25 ;  /* 0x00000000190472ca */ /* 0x000fe200000e0000 */
[----:B------:R-:W-:Y:S01]  /*6dd0*/  IMAD.SHL.U32 R77, R64, 0x4, RZ ;  /* 0x00000004404d7824 */ /* 0x000fe200078e00ff */
[----:B------:R-:W-:Y:S01]  /*6de0*/  LOP3.LUT R21, R45, 0xffffe000, RZ, 0xc0, !PT ;  /* 0xffffe0002d157812 */ /* 0x000fe200078ec0ff */
[----:B------:R-:W-:Y:S01]  /*6df0*/  BSSY.RECONVERGENT B0, `(.L_x_107) ;  /* 0x0000059000007945 */ /* 0x000fe20003800200 */
[----:B------:R-:W-:Y:S02]  /*6e00*/  ISETP.NE.AND P0, PT, R65, RZ, PT ;  /* 0x000000ff4100720c */ /* 0x000fe40003f05270 */
[----:B------:R-:W-:Y:S05]  /*6e10*/  IADD3 R71, PT, PT, R71, R77, RZ ;  /* 0x0000004d47477210 */ /* 0x000fea0007ffe0ff */
[----:B------:R-:W-:Y:S02]  /*6e20*/  IMAD.IADD R72, R63, 0x1, R71 ;  /* 0x000000013f487824 */ /* 0x000fe400078e0247 */
[----:B--2---:R-:W2:Y:S02]  /*6e30*/  LDTM.16dp128bit.x8 R4, tmem[UR4] ;  /* 0x00000004000479ee */ /* 0x004ea40008180000 */
[C---:B--2---:R-:W-:Y:S01]  /*6e40*/  FMUL R0, R24.reuse, R4 ;  /* 0x0000000418007220 */ /* 0x044fe20000400000 */
[C---:B-1----:R-:W-:Y:S01]  /*6e50*/  FMUL R2, R24.reuse, R5 ;  /* 0x0000000518027220 */ /* 0x042fe20000400000 */
[C---:B------:R-:W-:Y:S01]  /*6e60*/  FMUL R3, R24.reuse, R6 ;  /* 0x0000000618037220 */ /* 0x040fe20000400000 */
[----:B------:R-:W-:Y:S01]  /*6e70*/  FMUL R4, R24, R8 ;  /* 0x0000000818047220 */ /* 0x000fe20000400000 */
[C---:B------:R-:W-:Y:S01]  /*6e80*/  FFMA R28, R27.reuse, R20, R0 ;  /* 0x000000141b1c7223 */ /* 0x040fe20000000000 */
[----:B------:R-:W-:Y:S01]  /*6e90*/  LOP3.LUT R0, R46, 0xffffe000, RZ, 0xc0, !PT ;  /* 0xffffe0002e007812 */ /* 0x000fe200078ec0ff */
[----:B------:R-:W-:Y:S01]  /*6ea0*/  FFMA R29, R27, R21, R2 ;  /* 0x000000151b1d7223 */ /* 0x000fe20000000002 */
[----:B------:R-:W-:Y:S01]  /*6eb0*/  LOP3.LUT R2, R47, 0xffffe000, RZ, 0xc0, !PT ;  /* 0xffffe0002f027812 */ /* 0x000fe200078ec0ff */
[C---:B------:R-:W-:Y:S01]  /*6ec0*/  FMUL R5, R24.reuse, R9 ;  /* 0x0000000918057220 */ /* 0x040fe20000400000 */
[----:B------:R-:W-:Y:S01]  /*6ed0*/  F2FP.TF32.F32.PACK_B R28, R28 ;  /* 0x0000001cff1c723e */ /* 0x000fe200024050ff */
[C---:B------:R-:W-:Y:S01]  /*6ee0*/  FMUL R8, R24.reuse, R12 ;  /* 0x0000000c18087220 */ /* 0x040fe20000400000 */
[----:B------:R-:W-:Y:S01]  /*6ef0*/  F2FP.TF32.F32.PACK_B R29, R29 ;  /* 0x0000001dff1d723e */ /* 0x000fe200024050ff */
[C---:B------:R-:W-:Y:S01]  /*6f00*/  FMUL R9, R24.reuse, R13 ;  /* 0x0000000d18097220 */ /* 0x040fe20000400000 */
[----:B------:R-:W-:Y:S01]  /*6f10*/  FMUL R12, R24, R16 ;  /* 0x00000010180c7220 */ /* 0x000fe20000400000 */
[----:B------:R-:W-:Y:S01]  /*6f20*/  LOP3.LUT R16, R40, 0xffffe000, RZ, 0xc0, !PT ;  /* 0xffffe00028107812 */ /* 0x000fe200078ec0ff */
[C---:B------:R-:W-:Y:S01]  /*6f30*/  FMUL R7, R24.reuse, R7 ;  /* 0x0000000718077220 */ /* 0x040fe20000400000 */
[----:B------:R-:W-:Y:S01]  /*6f40*/  FMUL R13, R24, R17 ;  /* 0x00000011180d7220 */ /* 0x000fe20000400000 */
[----:B------:R-:W-:Y:S01]  /*6f50*/  LOP3.LUT R17, R41, 0xffffe000, RZ, 0xc0, !PT ;  /* 0xffffe00029117812 */ /* 0x000fe200078ec0ff */
[----:B------:R-:W-:Y:S01]  /*6f60*/  FFMA R30, R27, R0, R3 ;  /* 0x000000001b1e7223 */ /* 0x000fe20000000003 */
[----:B------:R-:W-:Y:S01]  /*6f70*/  LOP3.LUT R0, R42, 0xffffe000, RZ, 0xc0, !PT ;  /* 0xffffe0002a007812 */ /* 0x000fe200078ec0ff */
[----:B------:R-:W-:Y:S01]  /*6f80*/  FMUL R6, R24, R10 ;  /* 0x0000000a18067220 */ /* 0x000fe20000400000 */
[----:B----4-:R-:W-:Y:S01]  /*6f90*/  LOP3.LUT R3, R33, 0xffffe000, RZ, 0xc0, !PT ;  /* 0xffffe00021037812 */ /* 0x010fe200078ec0ff */
[----:B------:R-:W-:Y:S01]  /*6fa0*/  FFMA R31, R27, R2, R7 ;  /* 0x000000021b1f7223 */ /* 0x000fe20000000007 */
[----:B------:R-:W-:Y:S01]  /*6fb0*/  LOP3.LUT R2, R43, 0xffffe000, RZ, 0xc0, !PT ;  /* 0xffffe0002b027812 */ /* 0x000fe200078ec0ff */
[C---:B------:R-:W-:Y:S01]  /*6fc0*/  FFMA R4, R27.reuse, R16, R4 ;  /* 0x000000101b047223 */ /* 0x040fe20000000004 */
[----:B------:R-:W-:Y:S01]  /*6fd0*/  LOP3.LUT R16, R34, 0xffffe000, RZ, 0xc0, !PT ;  /* 0xffffe00022107812 */ /* 0x000fe200078ec0ff */
[C---:B------:R-:W-:Y:S01]  /*6fe0*/  FFMA R5, R27.reuse, R17, R5 ;  /* 0x000000111b057223 */ /* 0x040fe20000000005 */
[----:B------:R-:W-:Y:S01]  /*6ff0*/  F2FP.TF32.F32.PACK_B R30, R30 ;  /* 0x0000001eff1e723e */ /* 0x000fe200024050ff */
[C---:B------:R-:W-:Y:S01]  /*7000*/  FFMA R6, R27.reuse, R0, R6 ;  /* 0x000000001b067223 */ /* 0x040fe20000000006 */
[----:B------:R-:W-:Y:S01]  /*7010*/  LOP3.LUT R0, R32, 0xffffe000, RZ, 0xc0, !PT ;  /* 0xffffe00020007812 */ /* 0x000fe200078ec0ff */
[C---:B------:R-:W-:Y:S01]  /*7020*/  FMUL R11, R24.reuse, R11 ;  /* 0x0000000b180b7220 */ /* 0x040fe20000400000 */
[----:B------:R-:W-:Y:S01]  /*7030*/  F2FP.TF32.F32.PACK_B R31, R31 ;  /* 0x0000001fff1f723e */ /* 0x000fe200024050ff */
[----:B------:R-:W-:Y:S01]  /*7040*/  FMUL R10, R24, R14 ;  /* 0x0000000e180a7220 */ /* 0x000fe20000400000 */
[----:B------:R-:W-:Y:S01]  /*7050*/  F2FP.TF32.F32.PACK_B R4, R4 ;  /* 0x00000004ff04723e */ /* 0x000fe200024050ff */
[----:B------:R-:W-:Y:S01]  /*7060*/  FFMA R7, R27, R2, R11 ;  /* 0x000000021b077223 */ /* 0x000fe2000000000b */
[----:B------:R-:W-:Y:S01]  /*7070*/  LOP3.LUT R2, R35, 0xffffe000, RZ, 0xc0, !PT ;  /* 0xffffe00023027812 */ /* 0x000fe200078ec0ff */
[C---:B------:R-:W-:Y:S01]  /*7080*/  FFMA R8, R27.reuse, R0, R8 ;  /* 0x000000001b087223 */ /* 0x040fe20000000008 */
[----:B------:R-:W-:Y:S01]  /*7090*/  LOP3.LUT R0, R36, 0xffffe000, RZ, 0xc0, !PT ;  /* 0xffffe00024007812 */ /* 0x000fe200078ec0ff */
[----:B------:R1:W-:Y:S01]  /*70a0*/  STSM.16.M88.4 [R70+0x400], R28 ;  /* 0x0004001c46007844 */ /* 0x0003e20000000200 */
[----:B------:R-:W-:Y:S01]  /*70b0*/  F2FP.TF32.F32.PACK_B R5, R5 ;  /* 0x00000005ff05723e */ /* 0x000fe200024050ff */
[----:B------:R-:W-:Y:S01]  /*70c0*/  FMUL R15, R24, R15 ;  /* 0x0000000f180f7220 */ /* 0x000fe20000400000 */
[----:B------:R-:W-:Y:S01]  /*70d0*/  F2FP.TF32.F32.PACK_B R6, R6 ;  /* 0x00000006ff06723e */ /* 0x000fe200024050ff */
[C---:B------:R-:W-:Y:S01]  /*70e0*/  FFMA R9, R27.reuse, R3, R9 ;  /* 0x000000031b097223 */ /* 0x040fe20000000009 */
[C---:B------:R-:W-:Y:S01]  /*70f0*/  FFMA R10, R27.reuse, R16, R10 ;  /* 0x000000101b0a7223 */ /* 0x040fe2000000000a */
[----:B------:R-:W-:Y:S01]  /*7100*/  FFMA R11, R27, R2, R15 ;  /* 0x000000021b0b7223 */ /* 0x000fe2000000000f */
[----:B------:R-:W-:Y:S01]  /*7110*/  LOP3.LUT R2, R37, 0xffffe000, RZ, 0xc0, !PT ;  /* 0xffffe00025027812 */ /* 0x000fe200078ec0ff */
[----:B------:R-:W-:Y:S01]  /*7120*/  FFMA R12, R27, R0, R12 ;  /* 0x000000001b0c7223 */ /* 0x000fe2000000000c */
[----:B------:R-:W-:Y:S01]  /*7130*/  LOP3.LUT R3, R38, 0xffffe000, RZ, 0xc0, !PT ;  /* 0xffffe00026037812 */ /* 0x000fe200078ec0ff */
[C---:B------:R-:W-:Y:S01]  /*7140*/  FMUL R14, R24.reuse, R18 ;  /* 0x00000012180e7220 */ /* 0x040fe20000400000 */
[----:B------:R-:W-:Y:S01]  /*7150*/  LOP3.LUT R0, R39, 0xffffe000, RZ, 0xc0, !PT ;  /* 0xffffe00027007812 */ /* 0x000fe200078ec0ff */
[----:B------:R-:W-:Y:S01]  /*7160*/  FMUL R19, R24, R19 ;  /* 0x0000001318137220 */ /* 0x000fe20000400000 */
[----:B------:R-:W-:Y:S01]  /*7170*/  F2FP.TF32.F32.PACK_B R7, R7 ;  /* 0x00000007ff07723e */ /* 0x000fe200024050ff */
[C---:B------:R-:W-:Y:S01]  /*7180*/  FFMA R13, R27.reuse, R2, R13 ;  /* 0x000000021b0d7223 */ /* 0x040fe2000000000d */
[C---:B------:R-:W-:Y:S01]  /*7190*/  FFMA R14, R27.reuse, R3, R14 ;  /* 0x000000031b0e7223 */ /* 0x040fe2000000000e */
[----:B------:R-:W-:Y:S01]  /*71a0*/  FFMA R15, R27, R0, R19 ;  /* 0x000000001b0f7223 */ /* 0x000fe20000000013 */
[----:B------:R-:W-:Y:S01]  /*71b0*/  F2FP.TF32.F32.PACK_B R8, R8 ;  /* 0x00000008ff08723e */ /* 0x000fe200024050ff */
[----:B------:R1:W-:Y:S01]  /*71c0*/  STSM.16.M88.4 [R69+0x400], R4 ;  /* 0x0004000445007844 */ /* 0x0003e20000000200 */
[----:B------:R-:W-:Y:S02]  /*71d0*/  F2FP.TF32.F32.PACK_B R9, R9 ;  /* 0x00000009ff09723e */ /* 0x000fe400024050ff */
[----:B------:R-:W-:Y:S02]  /*71e0*/  F2FP.TF32.F32.PACK_B R10, R10 ;  /* 0x0000000aff0a723e */ /* 0x000fe400024050ff */
[----:B------:R-:W-:Y:S02]  /*71f0*/  F2FP.TF32.F32.PACK_B R11, R11 ;  /* 0x0000000bff0b723e */ /* 0x000fe400024050ff */
[----:B------:R-:W-:Y:S02]  /*7200*/  F2FP.TF32.F32.PACK_B R12, R12 ;  /* 0x0000000cff0c723e */ /* 0x000fe400024050ff */
[----:B------:R-:W-:Y:S01]  /*7210*/  F2FP.TF32.F32.PACK_B R13, R13 ;  /* 0x0000000dff0d723e */ /* 0x000fe200024050ff */
[----:B------:R1:W-:Y:S01]  /*7220*/  STSM.16.M88.4 [R71], R8 ;  /* 0x0000000847007844 */ /* 0x0003e20000000200 */
[----:B------:R-:W-:Y:S02]  /*7230*/  F2FP.TF32.F32.PACK_B R14, R14 ;  /* 0x0000000eff0e723e */ /* 0x000fe400024050ff */
[----:B------:R-:W-:Y:S05]  /*7240*/  F2FP.TF32.F32.PACK_B R15, R15 ;  /* 0x0000000fff0f723e */ /* 0x000fea00024050ff */
[----:B------:R1:W-:Y:S01]  /*7250*/  STSM.16.M88.4 [R72], R12 ;  /* 0x0000000c48007844 */ /* 0x0003e20000000200 */
[----:B------:R-:W-:Y:S01]  /*7260*/  @!PT LDS RZ, [RZ] ;  /* 0x00000000fffff984 */ /* 0x000fe20000000800 */
[----:B------:R-:W-:Y:S01]  /*7270*/  @!PT LDS RZ, [RZ] ;  /* 0x00000000fffff984 */ /* 0x000fe20000000800 */
[----:B------:R-:W-:Y:S01]  /*7280*/  @!PT LDS RZ, [RZ] ;  /* 0x00000000fffff984 */ /* 0x000fe20000000800 */
[----:B------:R-:W-:Y:S01]  /*7290*/  @!PT LDS RZ, [RZ] ;  /* 0x00000000fffff984 */ /* 0x000fe20000000800 */
[----:B------:R2:W-:Y:S07]  /*72a0*/  MEMBAR.ALL.CTA ;  /* 0x0000000000007992 */ /* 0x0005ee0000008000 */
[----:B--2---:R-:W2:Y:S02]  /*72b0*/  FENCE.VIEW.ASYNC.S ;  /* 0x00000000000073c6 */ /* 0x004ea40000000000 */
[----:B--2---:R-:W-:Y:S06]  /*72c0*/  BAR.SYNC.DEFER_BLOCKING 0x1, 0x80 ;  /* 0x0042000000007b1d */ /* 0x004fec0000010000 */
[----:B------:R-:W-:Y:S05]  /*72d0*/  @P0 BRA `(.L_x_108) ;  /* 0x0000000000280947 */ /* 0x000fea0003800000 */
[----:B------:R-:W2:Y:S01]  /*72e0*/  LDCU.64 UR6, c[0x0][0x348] ;  /* 0x00006900ff0677ac */ /* 0x000ea20008000a00 */
[----:B------:R-:W-:Y:S01]  /*72f0*/  UIADD3 UR4, UPT, UPT, UR43, 0x400, URZ ;  /* 0x000004002b047890 */ /* 0x000fe2000fffe0ff */
[----:B------:R-:W-:Y:S05]  /*7300*/  UMOV UR51, UR60 ;  /* 0x0000003c00337c82 */ /* 0x000fea0008000000 */
[----:B------:R-:W-:Y:S04]  /*7310*/  MOV R57, UR4 ;  /* 0x0000000400397c02 */ /* 0x000fe80008000f00 */
[----:B------:R-:W-:Y:S01]  /*7320*/  R2UR UR48, R57 ;  /* 0x00000000393072ca */ /* 0x000fe200000e0000 */
[----:B--2---:R-:W-:Y:S04]  /*7330*/  UIADD3 UR4, UP0, UPT, UR6, 0x680, URZ ;  /* 0x0000068006047890 */ /* 0x004fe8000ff1e0ff */
[----:B------:R-:W-:Y:S09]  /*7340*/  UIADD3.X UR5, UPT, UPT, URZ, UR7, URZ, UP0, !UPT ;  /* 0x00000007ff057290 */ /* 0x000ff200087fe4ff */
[----:B------:R2:W-:Y:S01]  /*7350*/  UTMASTG.3D [UR48], [UR4] ;  /* 0x00000030040073b5 */ /* 0x0005e20008010000 */
[----:B------:R0:W-:Y:S01]  /*7360*/  UTMACMDFLUSH ;  /* 0x00000000000079b7 */ /* 0x0001e20000000000 */
[----:B--2---:R-:W-:Y:S04]  /*7370*/  DEPBAR.LE SB0, 0x1 ;  /* 0x000080400000791a */ /* 0x004fe80000000000 */
.L_x_108:
[----:B------:R-:W-:Y:S05]  /*7380*/  BSYNC.RECONVERGENT B0 ;  /* 0x0000000000007941 */ /* 0x000fea0003800200 */
.L_x_107:
[----:B------:R-:W-:Y:S01]  /*7390*/  BAR.SYNC.DEFER_BLOCKING 0x1, 0x80 ;  /* 0x0042000000007b1d */ /* 0x000fe20000010000 */
[----:B------:R-:W-:Y:S01]  /*73a0*/  ISETP.NE.AND P1, PT, R68, RZ, PT ;  /* 0x000000ff4400720c */ /* 0x000fe20003f25270 */
[----:B------:R-:W-:Y:S01]  /*73b0*/  UISETP.NE.AND UP0, UPT, UR46, URZ, UPT ;  /* 0x000000ff2e00728c */ /* 0x000fe2000bf05270 */
[----:B------:R-:W-:Y:S11]  /*73c0*/  LEA R2, R73, UR43, 0x3 ;  /* 0x0000002b49027c11 */ /* 0x000ff6000f8e18ff */
[----:B------:R-:W-:Y:S01]  /*73d0*/  @P1 SHF.L.U32 R3, R62, 0x1f, RZ ;  /* 0x0000001f3e031819 */ /* 0x000fe200000006ff */
[----:B------:R-:W-:Y:S06]  /*73e0*/  BRA.U !UP0, `(.L_x_109) ;  /* 0x0000000108247547 */ /* 0x000fec000b800000 */
[----:B-1----:R-:W-:Y:S01]  /*73f0*/  IMAD.U32 R4, RZ, RZ, UR45 ;  /* 0x0000002dff047e24 */ /* 0x002fe2000f8e00ff */
[----:B------:R-:W-:Y:S01]  /*7400*/  MOV R0, UR55 ;  /* 0x0000003700007c02 */ /* 0x000fe20008000f00 */
[----:B------:R-:W-:Y:S03]  /*7410*/  UIADD3 UR4, UPT, UPT, UR45, 0x1, URZ ;  /* 0x000000012d047890 */ /* 0x000fe6000fffe0ff */
[----:B------:R-:W-:Y:S01]  /*7420*/  @P1 LEA R4, R4, UR43, 0x3 ;  /* 0x0000002b04041c11 */ /* 0x000fe2000f8e18ff */
[----:B------:R-:W-:Y:S04]  /*7430*/  UISETP.NE.AND UP0, UPT, UR4, 0x4, UPT ;  /* 0x000000040400788c */ /* 0x000fe8000bf05270 */
[----:B------:R-:W-:Y:S01]  /*7440*/  @P1 VIADD R4, R4, 0x40 ;  /* 0x0000004004041836 */ /* 0x000fe20000000000 */
[----:B------:R-:W-:Y:S04]  /*7450*/  USEL UR45, UR4, URZ, UP0 ;  /* 0x000000ff042d7287 */ /* 0x000fe80008000000 */
[----:B------:R-:W-:Y:S04]  /*7460*/  @P1 PRMT R0, R0, 0x654, R4 ;  /* 0x0000065400001816 */ /* 0x000fe80000000004 */
[----:B------:R2:W-:Y:S04]  /*7470*/  @P1 SYNCS.ARRIVE.TRANS64.RED.A1T0 RZ, [R0+URZ], RZ ;  /* 0x000000ff00ff19a7 */ /* 0x0005e800081004ff */
.L_x_109:
[----:B------:R-:W3:Y:S01]  /*7480*/  @P1 SYNCS.PHASECHK.TRANS64.TRYWAIT P0, [R2+URZ+0x20], R3 ;  /* 0x00002003020015a7 */ /* 0x000ee200080011ff */
[----:B------:R-:W-:Y:S01]  /*7490*/  BSSY B1, `(.L_x_110) ;  /* 0x0000017000017945 */ /* 0x000fe20003800000 */
[----:B---3--:R-:W-:Y:S03]  /*74a0*/  @P1 SEL R75, RZ, 0x1, !P0 ;  /* 0x00000001ff4b1807 */ /* 0x008fe60004000000 */
[----:B------:R-:W-:Y:S05]  /*74b0*/  @!P1 BRA `(.L_x_111) ;  /* 0x0000000000509947 */ /* 0x000fea0003800000 */
[----:B------:R-:W-:Y:S01]  /*74c0*/  ISETP.NE.AND P1, PT, R76, RZ, PT ;  /* 0x000000ff4c00720c */ /* 0x000fe20003f25270 */
[----:B------:R-:W-:Y:S01]  /*74d0*/  BSSY B0, `(.L_x_112) ;  /* 0x000000a000007945 */ /* 0x000fe20003800000 */
[----:B------:R-:W-:Y:S11]  /*74e0*/  ISETP.NE.AND P0, PT, R75, RZ, PT ;  /* 0x000000ff4b00720c */ /* 0x000ff60003f05270 */
[----:B-1----:R-:W-:Y:S04]  /*74f0*/  @P1 IMAD R5, R73, 0x2000, R74 ;  /* 0x0000200049051824 */ /* 0x002fe800078e024a */
[----:B------:R-:W-:Y:S05]  /*7500*/  @P1 VIADD R4, R5, UR43 ;  /* 0x0000002b05041c36 */ /* 0x000fea0008000000 */
[----:B------:R-:W-:Y:S01]  /*7510*/  @P1 IADD3 R3, PT, PT, R77, R4, RZ ;  /* 0x000000044d031210 */ /* 0x000fe20007ffe0ff */
[----:B------:R-:W-:Y:S01]  /*7520*/  @P1 IMAD.IADD R4, R63, 0x1, R4 ;  /* 0x000000013f041824 */ /* 0x000fe200078e0204 */
[----:B------:R-:W-:Y:S06]  /*7530*/  @P0 BRA `(.L_x_113) ;  /* 0x00000000000c0947 */ /* 0x000fec0003800000 */
[----:B--2---:R-:W-:Y:S04]  /*7540*/  SHF.L.U32 R0, R62, 0x1f, RZ ;  /* 0x0000001f3e007819 */ /* 0x004fe800000006ff */
[----:B------:R-:W1:Y:S02]  /*7550*/  SYNCS.PHASECHK.TRANS64.TRYWAIT P0, [R2+URZ+0x20], R0 ;  /* 0x00002000020075a7 */ /* 0x000e6400080011ff */
[----:B-1----:R-:W-:Y:S05]  /*7560*/  @!P0 BRA `(.L_x_114) ;  /* 0x00000028001c8947 */ /* 0x002fea0003800000 */
.L_x_113:
[----:B------:R-:W-:Y:S05]  /*7570*/  BSYNC B0 ;  /* 0x0000000000007941 */ /* 0x000fea0003800000 */
.L_x_112:
[----:B------:R-:W-:Y:S02]  /*7580*/  ISETP.NE.AND P0, PT, R76, RZ, PT ;  /* 0x000000ff4c00720c */ /* 0x000fe40003f05270 */
[----:B------:R-:W-:Y:S11]  /*7590*/  IADD3 R73, PT, PT, R73, 0x1, RZ ;  /* 0x0000000149497810 */ /* 0x000ff60007ffe0ff */
[----:B-12---:R-:W-:Y:S01]  /*75a0*/  @P0 IMAD.IADD R0, R63, 0x1, R3 ;  /* 0x000000013f000824 */ /* 0x006fe200078e0203 */
[----:B------:R-:W-:Y:S05]  /*75b0*/  @P0 WARPSYNC.ALL ;  /* 0x0000000000000948 */ /* 0x000fea0003800000 */
[----:B------:R3:W4:Y:S04]  /*75c0*/  @P0 LDSM.16.M88.4 R44, [R5+UR43+0x400] ;  /* 0x0004002b052c083b */ /* 0x0007280008000200 */
[----:B------:R3:W1:Y:S04]  /*75d0*/  @P0 LDSM.16.M88.4 R40, [R4+0x400] ;  /* 0x000400000428083b */ /* 0x0006680000000200 */
[----:B------:R3:W2:Y:S04]  /*75e0*/  @P0 LDSM.16.M88.4 R32, [R3+0x400] ;  /* 0x000400000320083b */ /* 0x0006a80000000200 */
[----:B------:R3:W1:Y:S02]  /*75f0*/  @P0 LDSM.16.M88.4 R36, [R0+0x400] ;  /* 0x000400000024083b */ /* 0x0006640000000200 */
.L_x_111:
[----:B------:R-:W-:Y:S05]  /*7600*/  BSYNC B1 ;  /* 0x0000000000017941 */ /* 0x000fea0003800000 */
.L_x_110:
[----:B--23--:R-:W-:Y:S05]  /*7610*/  VIADD R0, R25, 0x20 ;  /* 0x0000002019007836 */ /* 0x00cfea0000000000 */
[----:B------:R-:W-:Y:S04]  /*7620*/  SHF.R.U32.HI R0, RZ, 0x15, R0 ;  /* 0x00000015ff007819 */ /* 0x000fe80000011600 */
[----:B------:R-:W-:Y:S11]  /*7630*/  LOP3.LUT P0, RZ, R0, 0x3, R54, 0x48, !PT ;  /* 0x0000000300ff7812 */ /* 0x000ff60007804836 */
[----:B------:R-:W-:Y:S02]  /*7640*/  @!UPT UIADD3 URZ, UPT, UPT, URZ, URZ, URZ ;  /* 0x000000fffffff290 */ /* 0x000fe4000fffe0ff */
[----:B------:R-:W-:Y:S05]  /*7650*/  @!P0 BRA `(.L_x_115) ;  /* 0x0000000000408947 */ /* 0x000fea0003800000 */
[----:B------:R-:W2:Y:S01]  /*7660*/  LDCU.64 UR8, c[0x4][0x70] ;  /* 0x01000e00ff0877ac */ /* 0x000ea20008000a00 */
[----:B------:R-:W-:Y:S01]  /*7670*/  MOV R3, 0x0 ;  /* 0x0000000000037802 */ /* 0x000fe20000000f00 */
[----:B-1----:R-:W-:Y:S02]  /*7680*/  HFMA2 R12, -RZ, RZ, 0, 5.9604644775390625e-08 ;  /* 0x00000001ff0c7431 */ /* 0x002fe400000001ff */
[----:B------:R-:W-:Y:S02]  /*7690*/  IMAD.MOV.U32 R8, RZ, RZ, 0x192 ;  /* 0x00000192ff087424 */ /* 0x000fe400078e00ff */
[----:B------:R-:W-:Y:S01]  /*76a0*/  IMAD.MOV.U32 R13, RZ, RZ, RZ ;  /* 0x000000ffff0d7224 */ /* 0x000fe200078e00ff */
[----:B------:R-:W1:Y:S01]  /*76b0*/  LDCU.64 UR6, c[0x4][0x78] ;  /* 0x01000f00ff0677ac */ /* 0x000e620008000a00 */
[----:B------:R-:W3:Y:S01]  /*76c0*/  LDC.64 R2, c[0x4][R3] ;  /* 0x0100000003027b82 */ /* 0x000ee20000000a00 */
[----:B------:R-:W5:Y:S01]  /*76d0*/  LDCU.64 UR4, c[0x4][0x10] ;  /* 0x01000200ff0477ac */ /* 0x000f620008000a00 */
[----:B--2---:R-:W-:Y:S01]  /*76e0*/  MOV R5, UR9 ;  /* 0x0000000900057c02 */ /* 0x004fe20008000f00 */
[----:B------:R-:W-:Y:S01]  /*76f0*/  IMAD.U32 R4, RZ, RZ, UR8 ;  /* 0x00000008ff047e24 */ /* 0x000fe2000f8e00ff */
[----:B-1----:R-:W-:Y:S01]  /*7700*/  MOV R7, UR7 ;  /* 0x0000000700077c02 */ /* 0x002fe20008000f00 */
[----:B------:R-:W-:Y:S01]  /*7710*/  IMAD.U32 R6, RZ, RZ, UR6 ;  /* 0x00000006ff067e24 */ /* 0x000fe2000f8e00ff */
[----:B-----5:R-:W-:Y:S01]  /*7720*/  MOV R11, UR5 ;  /* 0x00000005000b7c02 */ /* 0x020fe20008000f00 */
[----:B------:R-:W-:Y:S02]  /*7730*/  IMAD.U32 R10, RZ, RZ, UR4 ;  /* 0x00000004ff0a7e24 */ /* 0x000fe4000f8e00ff */
[----:B------:R-:W-:Y:S07]  /*7740*/  LEPC R20, `(.L_x_115) ;  /* 0x000000001014794e */ /* 0x000fee0000000000 */
[----:B---34-:R-:W-:Y:S05]  /*7750*/  CALL.ABS.NOINC R2 ;  /* 0x0000000002007343 */ /* 0x018fea0003c00000 */
.L_x_115:
[----:B------:R-:W-:Y:S01]  /*7760*/  ISETP.NE.AND P6, PT, R68, RZ, PT ;  /* 0x000000ff4400720c */ /* 0x000fe20003fc5270 */
[----:B------:R-:W-:Y:S05]  /*7770*/  WARPSYNC.ALL ;  /* 0x0000000000007948 */ /* 0x000fea0003800000 */
[----:B------:R-:W-:Y:S01]  /*7780*/  R2UR UR4, R25 ;  /* 0x00000000190472ca */ /* 0x000fe200000e0000 */
[----:B------:R-:W-:Y:S01]  /*7790*/  IMAD.U32 R0, RZ, RZ, UR45 ;  /* 0x0000002dff007e24 */ /* 0x000fe2000f8e00ff */
[----:B----4-:R-:W-:Y:S01]  /*77a0*/  LOP3.LUT R20, R44, 0xffffe000, RZ, 0xc0, !PT ;  /* 0xffffe0002c147812 */ /* 0x010fe200078ec0ff */
[----:B------:R-:W-:Y:S01]  /*77b0*/  IMAD.U32 R21, RZ, RZ, UR55 ;  /* 0x00000037ff157e24 */ /* 0x000fe2000f8e00ff */
[----:B------:R-:W-:Y:S01]  /*77c0*/  ISETP.NE.AND P0, PT, R65, RZ, PT ;  /* 0x000000ff4100720c */ /* 0x000fe20003f05270 */
[----:B------:R-:W-:Y:S02]  /*77d0*/  BSSY.RECONVERGENT B0, `(.L_x_116) ;  /* 0x000005c000007945 */ /* 0x000fe40003800200 */
[----:B------:R-:W-:Y:S05]  /*77e0*/  @P6 LEA R0, R0, UR43, 0x3 ;  /* 0x0000002b00006c11 */ /* 0x000fea000f8e18ff */
[----:B------:R-:W-:Y:S01]  /*77f0*/  @P6 VIADD R0, R0, 0x40 ;  /* 0x0000004000006836 */ /* 0x000fe20000000000 */
[----:B-1----:R-:W1:Y:S04]  /*7800*/  LDTM.16dp128bit.x8 R4, tmem[UR4+0x20] ;  /* 0x00002004000479ee */ /* 0x002e680008180000 */
[----:B------:R-:W-:Y:S01]  /*7810*/  @P6 PRMT R21, R21, 0x654, R0 ;  /* 0x0000065415156816 */ /* 0x000fe20000000000 */
[C---:B-1----:R-:W-:Y:S01]  /*7820*/  FMUL R0, R24.reuse, R4 ;  /* 0x0000000418007220 */ /* 0x042fe20000400000 */
[C---:B------:R-:W-:Y:S01]  /*7830*/  FMUL R4, R24.reuse, R8 ;  /* 0x0000000818047220 */ /* 0x040fe20000400000 */
[C---:B------:R-:W-:Y:S01]  /*7840*/  FMUL R8, R24.reuse, R12 ;  /* 0x0000000c18087220 */ /* 0x040fe20000400000 */
[C---:B------:R-:W-:Y:S01]  /*7850*/  FMUL R12, R24.reuse, R16 ;  /* 0x00000010180c7220 */ /* 0x040fe20000400000 */
[----:B------:R-:W-:Y:S01]  /*7860*/  LOP3.LUT R16, R45, 0xffffe000, RZ, 0xc0, !PT ;  /* 0xffffe0002d107812 */ /* 0x000fe200078ec0ff */
[C---:B------:R-:W-:Y:S01]  /*7870*/  FMUL R2, R24.reuse, R5 ;  /* 0x0000000518027220 */ /* 0x040fe20000400000 */
[C---:B------:R-:W-:Y:S01]  /*7880*/  FMUL R3, R24.reuse, R6 ;  /* 0x0000000618037220 */ /* 0x040fe20000400000 */
[----:B------:R-:W-:Y:S01]  /*7890*/  FMUL R5, R24, R9 ;  /* 0x0000000918057220 */ /* 0x000fe20000400000 */
[----:B------:R-:W-:Y:S01]  /*78a0*/  FFMA R28, R27, R20, R0 ;  /* 0x000000141b1c7223 */ /* 0x000fe20000000000 */
[----:B------:R-:W-:Y:S01]  /*78b0*/  LOP3.LUT R0, R46, 0xffffe000, RZ, 0xc0, !PT ;  /* 0xffffe0002e007812 */ /* 0x000fe200078ec0ff */
[C---:B------:R-:W-:Y:S01]  /*78c0*/  FMUL R6, R24.reuse, R10 ;  /* 0x0000000a18067220 */ /* 0x040fe20000400000 */
[C---:B------:R-:W-:Y:S01]  /*78d0*/  FMUL R9, R24.reuse, R13 ;  /* 0x0000000d18097220 */ /* 0x040fe20000400000 */
[C---:B------:R-:W-:Y:S01]  /*78e0*/  FMUL R10, R24.reuse, R14 ;  /* 0x0000000e180a7220 */ /* 0x040fe20000400000 */
[----:B------:R-:W-:Y:S01]  /*78f0*/  F2FP.TF32.F32.PACK_B R28, R28 ;  /* 0x0000001cff1c723e */ /* 0x000fe200024050ff */
[C---:B------:R-:W-:Y:S01]  /*7900*/  FMUL R13, R24.reuse, R17 ;  /* 0x00000011180d7220 */ /* 0x040fe20000400000 */
[----:B------:R-:W-:Y:S01]  /*7910*/  LOP3.LUT R17, R47, 0xffffe000, RZ, 0xc0, !PT ;  /* 0xffffe0002f117812 */ /* 0x000fe200078ec0ff */
[----:B------:R-:W-:Y:S01]  /*7920*/  FMUL R14, R24, R18 ;  /* 0x00000012180e7220 */ /* 0x000fe20000400000 */
[----:B------:R-:W-:Y:S01]  /*7930*/  LOP3.LUT R18, R40, 0xffffe000, RZ, 0xc0, !PT ;  /* 0xffffe00028127812 */ /* 0x000fe200078ec0ff */
[----:B------:R-:W-:Y:S01]  /*7940*/  FFMA R29, R27, R16, R2 ;  /* 0x000000101b1d7223 */ /* 0x000fe20000000002 */
[----:B------:R-:W-:Y:S01]  /*7950*/  LOP3.LUT R2, R41, 0xffffe000, RZ, 0xc0, !PT ;  /* 0xffffe00029027812 */ /* 0x000fe200078ec0ff */
[----:B------:R-:W-:Y:S01]  /*7960*/  FMUL R7, R24, R7 ;  /* 0x0000000718077220 */ /* 0x000fe20000400000 */
[----:B------:R-:W-:Y:S01]  /*7970*/  LOP3.LUT R16, R33, 0xffffe000, RZ, 0xc0, !PT ;  /* 0xffffe00021107812 */ /* 0x000fe200078ec0ff */
[C---:B------:R-:W-:Y:S01]  /*7980*/  FFMA R30, R27.reuse, R0, R3 ;  /* 0x000000001b1e7223 */ /* 0x040fe20000000003 */
[----:B------:R-:W-:Y:S01]  /*7990*/  LOP3.LUT R0, R42, 0xffffe000, RZ, 0xc0, !PT ;  /* 0xffffe0002a007812 */ /* 0x000fe200078ec0ff */
[C---:B------:R-:W-:Y:S01]  /*79a0*/  FFMA R31, R27.reuse, R17, R7 ;  /* 0x000000111b1f7223 */ /* 0x040fe20000000007 */
[----:B------:R-:W-:Y:S01]  /*79b0*/  LOP3.LUT R3, R32, 0xffffe000, RZ, 0xc0, !PT ;  /* 0xffffe00020037812 */ /* 0x000fe200078ec0ff */
[C---:B------:R-:W-:Y:S01]  /*79c0*/  FFMA R4, R27.reuse, R18, R4 ;  /* 0x000000121b047223 */ /* 0x040fe20000000004 */
[----:B------:R-:W-:Y:S01]  /*79d0*/  F2FP.TF32.F32.PACK_B R29, R29 ;  /* 0x0000001dff1d723e */ /* 0x000fe200024050ff */
[----:B------:R-:W-:Y:S01]  /*79e0*/  FFMA R5, R27, R2, R5 ;  /* 0x000000021b057223 */ /* 0x000fe20000000005 */
[----:B------:R-:W-:Y:S01]  /*79f0*/  LOP3.LUT R2, R43, 0xffffe000, RZ, 0xc0, !PT ;  /* 0xffffe0002b027812 */ /* 0x000fe200078ec0ff */
[----:B------:R-:W-:Y:S01]  /*7a00*/  FMUL R11, R24, R11 ;  /* 0x0000000b180b7220 */ /* 0x000fe20000400000 */
[----:B------:R-:W-:Y:S01]  /*7a10*/  F2FP.TF32.F32.PACK_B R30, R30 ;  /* 0x0000001eff1e723e */ /* 0x000fe200024050ff */
[C---:B------:R-:W-:Y:S01]  /*7a20*/  FFMA R6, R27.reuse, R0, R6 ;  /* 0x000000001b067223 */ /* 0x040fe20000000006 */
[----:B------:R-:W-:Y:S01]  /*7a30*/  LOP3.LUT R0, R34, 0xffffe000, RZ, 0xc0, !PT ;  /* 0xffffe00022007812 */ /* 0x000fe200078ec0ff */
[----:B------:R-:W-:Y:S01]  /*7a40*/  FFMA R7, R27, R2, R11 ;  /* 0x000000021b077223 */ /* 0x000fe2000000000b */
[----:B------:R-:W-:Y:S01]  /*7a50*/  LOP3.LUT R2, R35, 0xffffe000, RZ, 0xc0, !PT ;  /* 0xffffe00023027812 */ /* 0x000fe200078ec0ff */
[----:B------:R-:W-:Y:S01]  /*7a60*/  FFMA R8, R27, R3, R8 ;  /* 0x000000031b087223 */ /* 0x000fe20000000008 */
[----:B------:R-:W-:Y:S01]  /*7a70*/  LOP3.LUT R3, R37, 0xffffe000, RZ, 0xc0, !PT ;  /* 0xffffe00025037812 */ /* 0x000fe200078ec0ff */
[C---:B------:R-:W-:Y:S01]  /*7a80*/  FFMA R9, R27.reuse, R16, R9 ;  /* 0x000000101b097223 */ /* 0x040fe20000000009 */
[----:B------:R-:W-:Y:S01]  /*7a90*/  F2FP.TF32.F32.PACK_B R31, R31 ;  /* 0x0000001fff1f723e */ /* 0x000fe200024050ff */
[----:B------:R-:W-:Y:S01]  /*7aa0*/  FMUL R15, R24, R15 ;  /* 0x0000000f180f7220 */ /* 0x000fe20000400000 */
[----:B------:R-:W-:Y:S01]  /*7ab0*/  LOP3.LUT R16, R38, 0xffffe000, RZ, 0xc0, !PT ;  /* 0xffffe00026107812 */ /* 0x000fe200078ec0ff */
[C---:B------:R-:W-:Y:S01]  /*7ac0*/  FFMA R10, R27.reuse, R0, R10 ;  /* 0x000000001b0a7223 */ /* 0x040fe2000000000a */
[----:B------:R-:W-:Y:S01]  /*7ad0*/  LOP3.LUT R0, R36, 0xffffe000, RZ, 0xc0, !PT ;  /* 0xffffe00024007812 */ /* 0x000fe200078ec0ff */
[----:B------:R-:W-:Y:S01]  /*7ae0*/  FFMA R11, R27, R2, R15 ;  /* 0x000000021b0b7223 */ /* 0x000fe2000000000f */
[----:B------:R-:W-:Y:S01]  /*7af0*/  LOP3.LUT R2, R39, 0xffffe000, RZ, 0xc0, !PT ;  /* 0xffffe00027027812 */ /* 0x000fe200078ec0ff */
[----:B------:R1:W-:Y:S01]  /*7b00*/  STSM.16.M88.4 [R70+0x2400], R28 ;  /* 0x0024001c46007844 */ /* 0x0003e20000000200 */
[----:B------:R-:W-:Y:S01]  /*7b10*/  F2FP.TF32.F32.PACK_B R4, R4 ;  /* 0x00000004ff04723e */ /* 0x000fe200024050ff */
[----:B------:R-:W-:Y:S01]  /*7b20*/  FMUL R19, R24, R19 ;  /* 0x0000001318137220 */ /* 0x000fe20000400000 */
[----:B------:R-:W-:Y:S01]  /*7b30*/  F2FP.TF32.F32.PACK_B R5, R5 ;  /* 0x00000005ff05723e */ /* 0x000fe200024050ff */
[C---:B------:R-:W-:Y:S01]  /*7b40*/  FFMA R12, R27.reuse, R0, R12 ;  /* 0x000000001b0c7223 */ /* 0x040fe2000000000c */
[----:B------:R-:W-:Y:S01]  /*7b50*/  F2FP.TF32.F32.PACK_B R6, R6 ;  /* 0x00000006ff06723e */ /* 0x000fe200024050ff */
[C---:B------:R-:W-:Y:S01]  /*7b60*/  FFMA R13, R27.reuse, R3, R13 ;  /* 0x000000031b0d7223 */ /* 0x040fe2000000000d */
[----:B------:R-:W-:Y:S01]  /*7b70*/  F2FP.TF32.F32.PACK_B R7, R7 ;  /* 0x00000007ff07723e */ /* 0x000fe200024050ff */
[C---:B------:R-:W-:Y:S01]  /*7b80*/  FFMA R14, R27.reuse, R16, R14 ;  /* 0x000000101b0e7223 */ /* 0x040fe2000000000e */
[----:B------:R-:W-:Y:S01]  /*7b90*/  FFMA R15, R27, R2, R19 ;  /* 0x000000021b0f7223 */ /* 0x000fe20000000013 */
[----:B------:R-:W-:Y:S02]  /*7ba0*/  F2FP.TF32.F32.PACK_B R8, R8 ;  /* 0x00000008ff08723e */ /* 0x000fe400024050ff */
[----:B------:R1:W-:Y:S01]  /*7bb0*/  STSM.16.M88.4 [R69+0x2400], R4 ;  /* 0x0024000445007844 */ /* 0x0003e20000000200 */
[----:B------:R-:W-:Y:S02]  /*7bc0*/  F2FP.TF32.F32.PACK_B R9, R9 ;  /* 0x00000009ff09723e */ /* 0x000fe400024050ff */
[----:B------:R-:W-:Y:S02]  /*7bd0*/  F2FP.TF32.F32.PACK_B R10, R10 ;  /* 0x0000000aff0a723e */ /* 0x000fe400024050ff */
[----:B------:R-:W-:Y:S02]  /*7be0*/  F2FP.TF32.F32.PACK_B R11, R11 ;  /* 0x0000000bff0b723e */ /* 0x000fe400024050ff */
[----:B------:R-:W-:Y:S02]  /*7bf0*/  F2FP.TF32.F32.PACK_B R12, R12 ;  /* 0x0000000cff0c723e */ /* 0x000fe400024050ff */
[----:B------:R-:W-:Y:S01]  /*7c00*/  F2FP.TF32.F32.PACK_B R13, R13 ;  /* 0x0000000dff0d723e */ /* 0x000fe200024050ff */
[----:B------:R1:W-:Y:S01]  /*7c10*/  STSM.16.M88.4 [R71+0x2000], R8 ;  /* 0x0020000847007844 */ /* 0x0003e20000000200 */
[----:B------:R-:W-:Y:S02]  /*7c20*/  F2FP.TF32.F32.PACK_B R14, R14 ;  /* 0x0000000eff0e723e */ /* 0x000fe400024050ff */
[----:B------:R-:W-:Y:S02]  /*7c30*/  F2FP.TF32.F32.PACK_B R15, R15 ;  /* 0x0000000fff0f723e */ /* 0x000fe400024050ff */
[----:B------:R-:W-:Y:S02]  /*7c40*/  LEA R0, R73, UR43, 0x3 ;  /* 0x0000002b49007c11 */ /* 0x000fe4000f8e18ff */
[----:B------:R-:W-:Y:S01]  /*7c50*/  @P6 SHF.L.U32 R2, R62, 0x1f, RZ ;  /* 0x0000001f3e026819 */ /* 0x000fe200000006ff */
[----:B------:R1:W-:Y:S01]  /*7c60*/  STSM.16.M88.4 [R72+0x2000], R12 ;  /* 0x0020000c48007844 */ /* 0x0003e20000000200 */
        /* <DEDUP_REMOVED lines=9> */
[----:B------:R-:W-:Y:S02]  /*7d00*/  UIADD3 UR9, UPT, UPT, UR49, 0x20, URZ ;  /* 0x0000002031097890 */ /* 0x000fe4000fffe0ff */
[----:B------:R-:W-:Y:S01]  /*7d10*/  UIADD3 UR8, UPT, UPT, UR43, 0x2400, URZ ;  /* 0x000024002b087890 */ /* 0x000fe2000fffe0ff */
[----:B------:R-:W-:Y:S01]  /*7d20*/  UMOV UR10, UR50 ;  /* 0x00000032000a7c82 */ /* 0x000fe20008000000 */
[----:B------:R-:W-:Y:S01]  /*7d30*/  UMOV UR11, UR60 ;  /* 0x0000003c000b7c82 */ /* 0x000fe20008000000 */
[----:B--2---:R-:W-:Y:S04]  /*7d40*/  UIADD3 UR4, UP0, UPT, UR6, 0x680, URZ ;  /* 0x0000068006047890 */ /* 0x004fe8000ff1e0ff */
[----:B------:R-:W-:Y:S09]  /*7d50*/  UIADD3.X UR5, UPT, UPT, URZ, UR7, URZ, UP0, !UPT ;  /* 0x00000007ff057290 */ /* 0x000ff200087fe4ff */
[----:B------:R2:W-:Y:S01]  /*7d60*/  UTMASTG.3D [UR8], [UR4] ;  /* 0x00000008040073b5 */ /* 0x0005e20008010000 */
[----:B------:R0:W-:Y:S01]  /*7d70*/  UTMACMDFLUSH ;  /* 0x00000000000079b7 */ /* 0x0001e20000000000 */
[----:B--2---:R-:W-:Y:S04]  /*7d80*/  DEPBAR.LE SB0, 0x1 ;  /* 0x000080400000791a */ /* 0x004fe80000000000 */
.L_x_117:
[----:B------:R-:W-:Y:S05]  /*7d90*/  BSYNC.RECONVERGENT B0 ;  /* 0x0000000000007941 */ /* 0x000fea0003800200 */
.L_x_116:
[----:B------:R-:W-:Y:S01]  /*7da0*/  BAR.SYNC.DEFER_BLOCKING 0x1, 0x80 ;  /* 0x0042000000007b1d */ /* 0x000fe20000010000 */
[----:B------:R-:W-:Y:S04]  /*7db0*/  UIADD3 UR4, UPT, UPT, UR45, 0x1, URZ ;  /* 0x000000012d047890 */ /* 0x000fe8000fffe0ff */
[----:B------:R-:W-:Y:S04]  /*7dc0*/  UISETP.NE.AND UP0, UPT, UR4, 0x4, UPT ;  /* 0x000000040400788c */ /* 0x000fe8000bf05270 */
[----:B------:R-:W-:Y:S01]  /*7dd0*/  USEL UR44, UR4, URZ, UP0 ;  /* 0x000000ff042c7287 */ /* 0x000fe20008000000 */
[----:B------:R2:W-:Y:S01]  /*7de0*/  @P6 SYNCS.ARRIVE.TRANS64.RED.A1T0 RZ, [R21+URZ], RZ ;  /* 0x000000ff15ff69a7 */ /* 0x0005e200081004ff */
[----:B------:R-:W-:Y:S01]  /*7df0*/  BSSY B1, `(.L_x_118) ;  /* 0x0000018000017945 */ /* 0x000fe20003800000 */
[----:B------:R-:W3:Y:S02]  /*7e00*/  @P6 SYNCS.PHASECHK.TRANS64.TRYWAIT P0, [R0+URZ+0x20], R2 ;  /* 0x00002002000065a7 */ /* 0x000ee400080011ff */
[----:B---3--:R-:W-:Y:S01]  /*7e10*/  @P6 SEL R75, RZ, 0x1, !P0 ;  /* 0x00000001ff4b6807 */ /* 0x008fe20004000000 */
[----:B--2---:R-:W-:Y:S06]  /*7e20*/  @!P6 BRA `(.L_x_119) ;  /* 0x000000000050e947 */ /* 0x004fec0003800000 */
        /* <DEDUP_REMOVED lines=8> */
[----:B------:R-:W-:Y:S04]  /*7eb0*/  SHF.L.U32 R5, R62, 0x1f, RZ ;  /* 0x0000001f3e057819 */ /* 0x000fe800000006ff */
[----:B------:R-:W1:Y:S02]  /*7ec0*/  SYNCS.PHASECHK.TRANS64.TRYWAIT P0, [R0+URZ+0x20], R5 ;  /* 0x00002005000075a7 */ /* 0x000e6400080011ff */
[----:B-1----:R-:W-:Y:S05]  /*7ed0*/  @!P0 BRA `(.L_x_122) ;  /* 0x0000001c00d48947 */ /* 0x002fea0003800000 */
.L_x_121:
[----:B------:R-:W-:Y:S05]  /*7ee0*/  BSYNC B0 ;  /* 0x0000000000007941 */ /* 0x000fea0003800000 */
.L_x_120:
[----:B------:R-:W-:Y:S02]  /*7ef0*/  ISETP.NE.AND P0, PT, R76, RZ, PT ;  /* 0x000000ff4c00720c */ /* 0x000fe40003f05270 */
[----:B------:R-:W-:Y:S11]  /*7f00*/  IADD3 R73, PT, PT, R73, 0x1, RZ ;  /* 0x0000000149497810 */ /* 0x000ff60007ffe0ff */
[----:B-1----:R-:W-:Y:S01]  /*7f10*/  @P0 IMAD.IADD R0, R63, 0x1, R2 ;  /* 0x000000013f000824 */ /* 0x002fe200078e0202 */
[----:B------:R-:W-:Y:S05]  /*7f20*/  @P0 WARPSYNC.ALL ;  /* 0x0000000000000948 */ /* 0x000fea0003800000 */
[----:B------:R2:W3:Y:S04]  /*7f30*/  @P0 LDSM.16.M88.4 R44, [R4+UR43+0x400] ;  /* 0x0004002b042c083b */ /* 0x0004e80008000200 */
[----:B------:R2:W4:Y:S04]  /*7f40*/  @P0 LDSM.16.M88.4 R40, [R3+0x400] ;  /* 0x000400000328083b */ /* 0x0005280000000200 */
[----:B------:R2:W1:Y:S04]  /*7f50*/  @P0 LDSM.16.M88.4 R32, [R2+0x400] ;  /* 0x000400000220083b */ /* 0x0004680000000200 */
[----:B------:R2:W1:Y:S02]  /*7f60*/  @P0 LDSM.16.M88.4 R36, [R0+0x400] ;  /* 0x000400000024083b */ /* 0x0004640000000200 */
.L_x_119:
[----:B------:R-:W-:Y:S05]  /*7f70*/  BSYNC B1 ;  /* 0x0000000000017941 */ /* 0x000fea0003800000 */
.L_x_118:
[----:B--2---:R-:W-:Y:S05]  /*7f80*/  VIADD R0, R25, 0x40 ;  /* 0x0000004019007836 */ /* 0x004fea0000000000 */
        /* <DEDUP_REMOVED lines=20> */
.L_x_123:
[----:B------:R-:W-:Y:S01]  /*80d0*/  ISETP.NE.AND P6, PT, R68, RZ, PT ;  /* 0x000000ff4400720c */ /* 0x000fe20003fc5270 */
[----:B------:R-:W-:Y:S05]  /*80e0*/  WARPSYNC.ALL ;  /* 0x0000000000007948 */ /* 0x000fea0003800000 */
[----:B------:R-:W-:Y:S01]  /*80f0*/  R2UR UR4, R25 ;  /* 0x00000000190472ca */ /* 0x000fe200000e0000 */
[----:B------:R-:W-:Y:S01]  /*8100*/  IMAD.U32 R0, RZ, RZ, UR44 ;  /* 0x0000002cff007e24 */ /* 0x000fe2000f8e00ff */
[----:B---3--:R-:W-:Y:S01]  /*8110*/  LOP3.LUT R20, R44, 0xffffe000, RZ, 0xc0, !PT ;  /* 0xffffe0002c147812 */ /* 0x008fe200078ec0ff */
        /* <DEDUP_REMOVED lines=24> */
[----:B----4-:R-:W-:Y:S01]  /*82a0*/  LOP3.LUT R18, R40, 0xffffe000, RZ, 0xc0, !PT ;  /* 0xffffe00028127812 */ /* 0x010fe200078ec0ff */
        /* <DEDUP_REMOVED lines=69> */
.L_x_125:
[----:B------:R-:W-:Y:S05]  /*8700*/  BSYNC.RECONVERGENT B0 ;  /* 0x0000000000007941 */ /* 0x000fea0003800200 */
.L_x_124:
        /* <DEDUP_REMOVED lines=12> */
[----:B------:R-:W-:Y:S04]  /*87d0*/  @P1 IMAD R73, R73, 0x2000, R74 ;  /* 0x0000200049491824 */ /* 0x000fe800078e024a */
[----:B------:R-:W-:Y:S05]  /*87e0*/  @P1 VIADD R3, R73, UR43 ;  /* 0x0000002b49031c36 */ /* 0x000fea0008000000 */
[----:B------:R-:W-:Y:S01]  /*87f0*/  @P1 IADD3 R77, PT, PT, R77, R3, RZ ;  /* 0x000000034d4d1210 */ /* 0x000fe20007ffe0ff */
[----:B------:R-:W-:Y:S01]  /*8800*/  @P1 IMAD.IADD R3, R63, 0x1, R3 ;  /* 0x000000013f031824 */ /* 0x000fe200078e0203 */
[----:B------:R-:W-:Y:S06]  /*8810*/  @P0 BRA `(.L_x_129) ;  /* 0x00000000000c0947 */ /* 0x000fec0003800000 */
[----:B------:R-:W-:Y:S04]  /*8820*/  SHF.L.U32 R0, R62, 0x1f, RZ ;  /* 0x0000001f3e007819 */ /* 0x000fe800000006ff */
[----:B------:R-:W2:Y:S02]  /*8830*/  SYNCS.PHASECHK.TRANS64.TRYWAIT P0, [R2+URZ+0x20], R0 ;  /* 0x00002000020075a7 */ /* 0x000ea400080011ff */
[----:B--2---:R-:W-:Y:S05]  /*8840*/  @!P0 BRA `(.L_x_130) ;  /* 0x00000014008c8947 */ /* 0x004fea0003800000 */
.L_x_129:
[----:B------:R-:W-:Y:S05]  /*8850*/  BSYNC B0 ;  /* 0x0000000000007941 */ /* 0x000fea0003800000 */
.L_x_128:
[----:B------:R-:W-:Y:S11]  /*8860*/  ISETP.NE.AND P0, PT, R76, RZ, PT ;  /* 0x000000ff4c00720c */ /* 0x000ff60003f05270 */
[----:B------:R-:W-:Y:S02]  /*8870*/  @!UPT UIADD3 URZ, UPT, UPT, URZ, URZ, URZ ;  /* 0x000000fffffff290 */ /* 0x000fe4000fffe0ff */
[----:B--2---:R-:W-:Y:S01]  /*8880*/  @P0 IADD3 R0, PT, PT, R63, R77, RZ ;  /* 0x0000004d3f000210 */ /* 0x004fe20007ffe0ff */
[----:B------:R-:W-:Y:S05]  /*8890*/  @P0 WARPSYNC.ALL ;  /* 0x0000000000000948 */ /* 0x000fea0003800000 */
[----:B------:R2:W3:Y:S04]  /*88a0*/  @P0 LDSM.16.M88.4 R44, [R73+UR43+0x400] ;  /* 0x0004002b492c083b */ /* 0x0004e80008000200 */
[----:B------:R2:W4:Y:S04]  /*88b0*/  @P0 LDSM.16.M88.4 R40, [R3+0x400] ;  /* 0x000400000328083b */ /* 0x0005280000000200 */
[----:B------:R2:W1:Y:S04]  /*88c0*/  @P0 LDSM.16.M88.4 R32, [R77+0x400] ;  /* 0x000400004d20083b */ /* 0x0004680000000200 */
[----:B------:R2:W1:Y:S02]  /*88d0*/  @P0 LDSM.16.M88.4 R36, [R0+0x400] ;  /* 0x000400000024083b */ /* 0x0004640000000200 */
.L_x_127:
[----:B------:R-:W-:Y:S05]  /*88e0*/  BSYNC B1 ;  /* 0x0000000000017941 */ /* 0x000fea0003800000 */
.L_x_126:
        /* <DEDUP_REMOVED lines=21> */
.L_x_131:
[----:B------:R-:W-:Y:S01]  /*8a40*/  ISETP.NE.AND P0, PT, R65, RZ, PT ;  /* 0x000000ff4100720c */ /* 0x000fe20003f05270 */
[----:B------:R-:W-:Y:S05]  /*8a50*/  WARPSYNC.ALL ;  /* 0x0000000000007948 */ /* 0x000fea0003800000 */
[----:B------:R-:W-:Y:S01]  /*8a60*/  R2UR UR4, R25 ;  /* 0x00000000190472ca */ /* 0x000fe200000e0000 */
[----:B------:R-:W-:Y:S01]  /*8a70*/  BSSY.RECONVERGENT B0, `(.L_x_132) ;  /* 0x000005d000007945 */ /* 0x000fe20003800200 */
[----:B---3--:R-:W-:Y:S02]  /*8a80*/  LOP3.LUT R0, R44, 0xffffe000, RZ, 0xc0, !PT ;  /* 0xffffe0002c007812 */ /* 0x008fe400078ec0ff */
[----:B------:R-:W-:Y:S02]  /*8a90*/  LOP3.LUT R2, R45, 0xffffe000, RZ, 0xc0, !PT ;  /* 0xffffe0002d027812 */ /* 0x000fe400078ec0ff */
[----:B------:R-:W-:Y:S02]  /*8aa0*/  LOP3.LUT R3, R46, 0xffffe000, RZ, 0xc0, !PT ;  /* 0xffffe0002e037812 */ /* 0x000fe400078ec0ff */
[----:B------:R-:W-:Y:S02]  /*8ab0*/  LOP3.LUT R20, R47, 0xffffe000, RZ, 0xc0, !PT ;  /* 0xffffe0002f147812 */ /* 0x000fe400078ec0ff */
[----:B----4-:R-:W-:Y:S02]  /*8ac0*/  LOP3.LUT R21, R40, 0xffffe000, RZ, 0xc0, !PT ;  /* 0xffffe00028157812 */ /* 0x010fe400078ec0ff */
[----:B------:R-:W-:Y:S01]  /*8ad0*/  LOP3.LUT R25, R41, 0xffffe000, RZ, 0xc0, !PT ;  /* 0xffffe00029197812 */ /* 0x000fe200078ec0ff */
[----:B-1----:R-:W1:Y:S01]  /*8ae0*/  LDTM.16dp128bit.x8 R4, tmem[UR4+0x60] ;  /* 0x00006004000479ee */ /* 0x002e620008180000 */
[----:B------:R-:W-:Y:S01]  /*8af0*/  R2UR UR4, R26 ;  /* 0x000000001a0472ca */ /* 0x000fe200000e0000 */
[----:B------:R-:W-:Y:S01]  /*8b00*/  NOP ;  /* 0x0000000000007918 */ /* 0x000fe20000000000 */
[----:B------:R-:W-:Y:S02]  /*8b10*/  LOP3.LUT R26, R42, 0xffffe000, RZ, 0xc0, !PT ;  /* 0xffffe0002a1a7812 */ /* 0x000fe400078ec0ff */
[----:B------:R-:W-:Y:S02]  /*8b20*/  LOP3.LUT R28, R43, 0xffffe000, RZ, 0xc0, !PT ;  /* 0xffffe0002b1c7812 */ /* 0x000fe400078ec0ff */
[----:B------:R-:W-:Y:S02]  /*8b30*/  LOP3.LUT R29, R32, 0xffffe000, RZ, 0xc0, !PT ;  /* 0xffffe000201d7812 */ /* 0x000fe400078ec0ff */
[----:B------:R-:W-:Y:S02]  /*8b40*/  LOP3.LUT R30, R33, 0xffffe000, RZ, 0xc0, !PT ;  /* 0xffffe000211e7812 */ /* 0x000fe400078ec0ff */
[----:B------:R-:W-:Y:S02]  /*8b50*/  LOP3.LUT R31, R34, 0xffffe000, RZ, 0xc0, !PT ;  /* 0xffffe000221f7812 */ /* 0x000fe400078ec0ff */
[----:B------:R-:W-:Y:S01]  /*8b60*/  LOP3.LUT R32, R35, 0xffffe000, RZ, 0xc0, !PT ;  /* 0xffffe00023207812 */ /* 0x000fe200078ec0ff */
[----:B------:R-:W-:Y:S01]  /*8b70*/  UIADD3 UR4, UPT, UPT, UR4, 0xb0, URZ ;  /* 0x000000b004047890 */ /* 0x000fe2000fffe0ff */
[----:B------:R-:W-:Y:S02]  /*8b80*/  LOP3.LUT R33, R36, 0xffffe000, RZ, 0xc0, !PT ;  /* 0xffffe00024217812 */ /* 0x000fe400078ec0ff */
[----:B------:R-:W-:Y:S01]  /*8b90*/  LOP3.LUT R34, R37, 0xffffe000, RZ, 0xc0, !PT ;  /* 0xffffe00025227812 */ /* 0x000fe200078ec0ff */
[----:B------:R-:W-:Y:S01]  /*8ba0*/  UPRMT UR4, UR55, 0x654, UR4 ;  /* 0x0000065437047896 */ /* 0x000fe20008000004 */
[----:B------:R-:W-:Y:S02]  /*8bb0*/  LOP3.LUT R35, R38, 0xffffe000, RZ, 0xc0, !PT ;  /* 0xffffe00026237812 */ /* 0x000fe400078ec0ff */
[----:B------:R-:W-:Y:S01]  /*8bc0*/  LOP3.LUT R36, R39, 0xffffe000, RZ, 0xc0, !PT ;  /* 0xffffe00027247812 */ /* 0x000fe200078ec0ff */
[C---:B-1----:R-:W-:Y:S01]  /*8bd0*/  FMUL R4, R24.reuse, R4 ;  /* 0x0000000418047220 */ /* 0x042fe20000400000 */
[C---:B------:R-:W-:Y:S01]  /*8be0*/  FMUL R5, R24.reuse, R5 ;  /* 0x0000000518057220 */ /* 0x040fe20000400000 */
[C---:B------:R-:W-:Y:S01]  /*8bf0*/  FMUL R6, R24.reuse, R6 ;  /* 0x0000000618067220 */ /* 0x040fe20000400000 */
[C---:B------:R-:W-:Y:S01]  /*8c00*/  FMUL R7, R24.reuse, R7 ;  /* 0x0000000718077220 */ /* 0x040fe20000400000 */
[C---:B------:R-:W-:Y:S01]  /*8c10*/  FFMA R4, R27.reuse, R0, R4 ;  /* 0x000000001b047223 */ /* 0x040fe20000000004 */
[C---:B------:R-:W-:Y:S01]  /*8c20*/  FMUL R8, R24.reuse, R8 ;  /* 0x0000000818087220 */ /* 0x040fe20000400000 */
[C---:B------:R-:W-:Y:S01]  /*8c30*/  FFMA R5, R27.reuse, R2, R5 ;  /* 0x000000021b057223 */ /* 0x040fe20000000005 */
[C---:B------:R-:W-:Y:S01]  /*8c40*/  FMUL R9, R24.reuse, R9 ;  /* 0x0000000918097220 */ /* 0x040fe20000400000 */
[C---:B------:R-:W-:Y:S01]  /*8c50*/  FFMA R6, R27.reuse, R3, R6 ;  /* 0x000000031b067223 */ /* 0x040fe20000000006 */
[----:B------:R-:W-:Y:S01]  /*8c60*/  F2FP.TF32.F32.PACK_B R4, R4 ;  /* 0x00000004ff04723e */ /* 0x000fe200024050ff */
[C---:B------:R-:W-:Y:S01]  /*8c70*/  FMUL R10, R24.reuse, R10 ;  /* 0x0000000a180a7220 */ /* 0x040fe20000400000 */
[----:B------:R-:W-:Y:S01]  /*8c80*/  F2FP.TF32.F32.PACK_B R5, R5 ;  /* 0x00000005ff05723e */ /* 0x000fe200024050ff */
[C---:B------:R-:W-:Y:S01]  /*8c90*/  FFMA R7, R27.reuse, R20, R7 ;  /* 0x000000141b077223 */ /* 0x040fe20000000007 */
[C---:B------:R-:W-:Y:S01]  /*8ca0*/  FMUL R11, R24.reuse, R11 ;  /* 0x0000000b180b7220 */ /* 0x040fe20000400000 */
        /* <DEDUP_REMOVED lines=8> */
[----:B------:R-:W-:Y:S01]  /*8d30*/  F2FP.TF32.F32.PACK_B R6, R6 ;  /* 0x00000006ff06723e */ /* 0x000fe200024050ff */
[C---:B------:R-:W-:Y:S01]  /*8d40*/  FFMA R12, R27.reuse, R29, R12 ;  /* 0x0000001d1b0c7223 */ /* 0x040fe2000000000c */
[----:B------:R-:W-:Y:S01]  /*8d50*/  F2FP.TF32.F32.PACK_B R7, R7 ;  /* 0x00000007ff07723e */ /* 0x000fe200024050ff */
[C---:B------:R-:W-:Y:S01]  /*8d60*/  FMUL R16, R24.reuse, R16 ;  /* 0x0000001018107220 */ /* 0x040fe20000400000 */
[C---:B------:R-:W-:Y:S01]  /*8d70*/  FFMA R13, R27.reuse, R30, R13 ;  /* 0x0000001e1b0d7223 */ /* 0x040fe2000000000d */
[C---:B------:R-:W-:Y:S01]  /*8d80*/  FMUL R17, R24.reuse, R17 ;  /* 0x0000001118117220 */ /* 0x040fe20000400000 */
[C---:B------:R-:W-:Y:S01]  /*8d90*/  FFMA R14, R27.reuse, R31, R14 ;  /* 0x0000001f1b0e7223 */ /* 0x040fe2000000000e */
[C---:B------:R-:W-:Y:S01]  /*8da0*/  FMUL R18, R24.reuse, R18 ;  /* 0x0000001218127220 */ /* 0x040fe20000400000 */
[C---:B------:R-:W-:Y:S01]  /*8db0*/  FFMA R15, R27.reuse, R32, R15 ;  /* 0x000000201b0f7223 */ /* 0x040fe2000000000f */
[----:B------:R-:W-:Y:S01]  /*8dc0*/  FMUL R19, R24, R19 ;  /* 0x0000001318137220 */ /* 0x000fe20000400000 */
[----:B------:R-:W-:Y:S01]  /*8dd0*/  F2FP.TF32.F32.PACK_B R8, R8 ;  /* 0x00000008ff08723e */ /* 0x000fe200024050ff */
[C---:B------:R-:W-:Y:S01]  /*8de0*/  FFMA R16, R27.reuse, R33, R16 ;  /* 0x000000211b107223 */ /* 0x040fe20000000010 */
[----:B------:R-:W-:Y:S01]  /*8df0*/  F2FP.TF32.F32.PACK_B R9, R9 ;  /* 0x00000009ff09723e */ /* 0x000fe200024050ff */
[----:B------:R-:W-:Y:S01]  /*8e00*/  SYNCS.ARRIVE.TRANS64.RED.A1T0 RZ, [UR4], RZ ;  /* 0x000000ffffff79a7 */ /* 0x000fe20008100404 */
[----:B------:R1:W-:Y:S01]  /*8e10*/  STSM.16.M88.4 [R70+0x6400], R4 ;  /* 0x0064000446007844 */ /* 0x0003e20000000200 */
        /* <DEDUP_REMOVED lines=14> */
[----:B------:R-:W-:Y:S05]  /*8f00*/  F2FP.TF32.F32.PACK_B R19, R19 ;  /* 0x00000013ff13723e */ /* 0x000fea00024050ff */
        /* <DEDUP_REMOVED lines=19> */
.L_x_133:
[----:B------:R-:W-:Y:S05]  /*9040*/  BSYNC.RECONVERGENT B0 ;  /* 0x0000000000007941 */ /* 0x000fea0003800200 */
.L_x_132:
[----:B------:R-:W-:Y:S01]  /*9050*/  BAR.SYNC.DEFER_BLOCKING 0x1, 0x80 ;  /* 0x0042000000007b1d */ /* 0x000fe20000010000 */
[----:B------:R-:W-:Y:S01]  /*9060*/  UISETP.NE.AND UP0, UPT, UR46, -0x4, UPT ;  /* 0xfffffffc2e00788c */ /* 0x000fe2000bf05270 */
[----:B------:R-:W-:Y:S08]  /*9070*/  IADD3 R22, PT, PT, R22, 0x1, RZ ;  /* 0x0000000116167810 */ /* 0x000ff00007ffe0ff */
[----:B------:R-:W-:Y:S05]  /*9080*/  BRA.U !UP0, `(.L_x_134) ;  /* 0x0000000108287547 */ /* 0x000fea000b800000 */
[----:B------:R-:W-:Y:S01]  /*9090*/  ISETP.NE.AND P0, PT, R68, RZ, PT ;  /* 0x000000ff4400720c */ /* 0x000fe20003f05270 */
[----:B------:R-:W-:Y:S01]  /*90a0*/  IMAD.U32 R2, RZ, RZ, UR45 ;  /* 0x0000002dff027e24 */ /* 0x000fe2000f8e00ff */
[----:B------:R-:W-:Y:S01]  /*90b0*/  UIADD3 UR4, UPT, UPT, UR45, 0x1, URZ ;  /* 0x000000012d047890 */ /* 0x000fe2000fffe0ff */
[----:B------:R-:W-:Y:S03]  /*90c0*/  IMAD.U32 R0, RZ, RZ, UR55 ;  /* 0x00000037ff007e24 */ /* 0x000fe6000f8e00ff */
[----:B------:R-:W-:Y:S04]  /*90d0*/  UISETP.NE.AND UP0, UPT, UR4, 0x4, UPT ;  /* 0x000000040400788c */ /* 0x000fe8000bf05270 */
[----:B------:R-:W-:Y:S03]  /*90e0*/  USEL UR45, UR4, URZ, UP0 ;  /* 0x000000ff042d7287 */ /* 0x000fe60008000000 */
[----:B------:R-:W-:Y:S05]  /*90f0*/  @P0 LEA R2, R2, UR43, 0x3 ;  /* 0x0000002b02020c11 */ /* 0x000fea000f8e18ff */
[----:B------:R-:W-:Y:S05]  /*9100*/  @P0 VIADD R2, R2, 0x40 ;  /* 0x0000004002020836 */ /* 0x000fea0000000000 */
[----:B------:R-:W-:Y:S04]  /*9110*/  @P0 PRMT R0, R0, 0x654, R2 ;  /* 0x0000065400000816 */ /* 0x000fe80000000002 */
[----:B------:R2:W-:Y:S03]  /*9120*/  @P0 SYNCS.ARRIVE.TRANS64.RED.A1T0 RZ, [R0+URZ], RZ ;  /* 0x000000ff00ff09a7 */ /* 0x0005e600081004ff */
.L_x_134:
[----:B------:R-:W-:Y:S01]  /*9130*/  R2UR UR5, R55 ;  /* 0x00000000370572ca */ /* 0x000fe200000e0000 */
[----:B------:R-:W-:Y:S01]  /*9140*/  UISETP.NE.AND UP0, UPT, UR62, URZ, UPT ;  /* 0x000000ff3e00728c */ /* 0x000fe2000bf05270 */
[----:B------:R-:W-:Y:S01]  /*9150*/  R2UR UR4, R56 ;  /* 0x00000000380472ca */ /* 0x000fe200000e0000 */
[----:B------:R-:W-:Y:S01]  /*9160*/  UIADD3 UR46, UPT, UPT, UR46, 0x4, URZ ;  /* 0x000000042e2e7890 */ /* 0x000fe2000fffe0ff */
[----:B------:R-:W-:Y:S01]  /*9170*/  ISETP.NE.AND P0, PT, R59, 0x2, PT ;  /* 0x000000023b00780c */ /* 0x000fe20003f05270 */
[----:B------:R-:W-:Y:S01]  /*9180*/  UMOV UR60, UR61 ;  /* 0x0000003d003c7c82 */ /* 0x000fe20008000000 */
[----:B------:R-:W-:Y:S02]  /*9190*/  ISETP.NE.AND P1, PT, R22, 0x4, PT ;  /* 0x000000041600780c */ /* 0x000fe40003f25270 */
[----:B------:R-:W-:Y:S02]  /*91a0*/  SEL R2, RZ, 0x1, P0 ;  /* 0x00000001ff027807 */ /* 0x000fe40000000000 */
[----:B--2---:R-:W-:Y:S02]  /*91b0*/  SEL R0, RZ, 0x1, P1 ;  /* 0x00000001ff007807 */ /* 0x004fe40000800000 */
[----:B------:R-:W-:Y:S01]  /*91c0*/  LOP3.LUT R60, R60, R2, RZ, 0x3c, !PT ;  /* 0x000000023c3c7212 */ /* 0x000fe200078e3cff */
[----:B------:R-:W-:Y:S01]  /*91d0*/  UIADD3 UR28, UPT, UPT, UR36, UR5, URZ ;  /* 0x00000005241c7290 */ /* 0x000fe2000fffe0ff */
[----:B------:R-:W-:Y:S01]  /*91e0*/  LOP3.LUT R61, R61, R0, RZ, 0x3c, !PT ;  /* 0x000000003d3d7212 */ /* 0x000fe200078e3cff */
[----:B------:R-:W-:Y:S01]  /*91f0*/  UIADD3 UR24, UPT, UPT, UR37, UR4, URZ ;  /* 0x0000000425187290 */ /* 0x000fe2000fffe0ff */
[----:B------:R-:W-:Y:S02]  /*9200*/  SEL R59, R59, RZ, P0 ;  /* 0x000000ff3b3b7207 */ /* 0x000fe40000000000 */
[----:B------:R-:W-:Y:S01]  /*9210*/  SEL R22, R22, RZ, P1 ;  /* 0x000000ff16167207 */ /* 0x000fe20000800000 */
[----:B------:R-:W-:Y:S08]  /*9220*/  BRA.U UP0, `(.L_x_135) ;  /* 0xffffffc900907547 */ /* 0x000ff0000b83ffff */
[----:B------:R-:W-:-:S09]  /*9230*/  UISETP.NE.AND UP0, UPT, UR63, URZ, UPT ;  /* 0x000000ff3f00728c */ /* 0x000fd2000bf05270 */
[----:B------:R-:W-:Y:S05]  /*9240*/  BRA.U !UP0, `(.L_x_136) ;  /* 0x0000000108487547 */ /* 0x000fea000b800000 */
[----:B------:R-:W2:Y:S02]  /*9250*/  LDCU.64 UR4, c[0x0][0x890] ;  /* 0x00011200ff0477ac */ /* 0x000ea40008000a00 */
[----:B--2---:R-:W-:-:S04]  /*9260*/  UISETP.NE.U32.AND UP0, UPT, UR4, URZ, UPT ;  /* 0x000000ff0400728c */ /* 0x004fc8000bf05070 */
[----:B------:R-:W-:-:S09]  /*9270*/  UISETP.NE.AND.EX UP0, UPT, UR5, URZ, UPT, UP0 ;  /* 0x000000ff0500728c */ /* 0x000fd2000bf05300 */
[----:B------:R-:W-:Y:S05]  /*9280*/  BRA.U UP0, `(.L_x_137) ;  /* 0x00000001000c7547 */ /* 0x000fea000b800000 */
[----:B------:R-:W-:-:S13]  /*9290*/  FSETP.NEU.AND P0, PT, R27, RZ, PT ;  /* 0x000000ff1b00720b */ /* 0x000fda0003f0d000 */
[----:B------:R-:W-:Y:S05]  /*92a0*/  @!P0 EXIT ;  /* 0x000000000000894d */ /* 0x000fea0003800000 */
[----:B------:R-:W-:Y:S05]  /*92b0*/  BRA `(.L_x_136) ;  /* 0x00000000002c7947 */ /* 0x000fea0003800000 */
.L_x_137:
[----:B------:R-:W-:Y:S01]  /*92c0*/  ISETP.NE.AND P0, PT, R58, RZ, PT ;  /* 0x000000ff3a00720c */ /* 0x000fe20003f05270 */
[----:B------:R-:W-:-:S12]  /*92d0*/  BSSY.RECONVERGENT B0, `(.L_x_136) ;  /* 0x0000009000007945 */ /* 0x000fd80003800200 */
[----:B------:R-:W-:Y:S05]  /*92e0*/  @P0 BRA `(.L_x_138) ;  /* 0x0000000000140947 */ /* 0x000fea0003800000 */
[----:B------:R-:W2:Y:S02]  /*92f0*/  LDCU.64 UR4, c[0x0][0x888] ;  /* 0x00011100ff0477ac */ /* 0x000ea40008000a00 */
[----:B--2---:R-:W-:-:S04]  /*9300*/  ISETP.NE.U32.AND P0, PT, RZ, UR4, PT ;  /* 0x00000004ff007c0c */ /* 0x004fc8000bf05070 */
[----:B------:R-:W-:-:S13]  /*9310*/  ISETP.NE.AND.EX P0, PT, RZ, UR5, PT, P0 ;  /* 0x00000005ff007c0c */ /* 0x000fda000bf05300 */
[----:B------:R-:W-:Y:S05]  /*9320*/  @!P0 EXIT ;  /* 0x000000000000894d */ /* 0x000fea0003800000 */
[----:B------:R-:W-:Y:S05]  /*9330*/  BRA `(.L_x_139) ;  /* 0x0000000000087947 */ /* 0x000fea0003800000 */
.L_x_138:
[----:B------:R-:W-:-:S13]  /*9340*/  FSETP.NEU.AND P0, PT, R27, RZ, PT ;  /* 0x000000ff1b00720b */ /* 0x000fda0003f0d000 */
[----:B------:R-:W-:Y:S05]  /*9350*/  @!P0 EXIT ;  /* 0x000000000000894d */ /* 0x000fea0003800000 */
.L_x_139:
[----:B------:R-:W-:Y:S05]  /*9360*/  BSYNC.RECONVERGENT B0 ;  /* 0x0000000000007941 */ /* 0x000fea0003800200 */
.L_x_136:
[----:B------:R-:W-:Y:S01]  /*9370*/  ULEA UR4, UR45, UR43, 0x3 ;  /* 0x0000002b2d047291 */ /* 0x000fe2000f8e18ff */
[----:B------:R-:W-:-:S04]  /*9380*/  DEPBAR.LE SB0, 0x0 ;  /* 0x000080000000791a */ /* 0x000fc80000000000 */
[----:B------:R-:W-:-:S04]  /*9390*/  UIADD3 UR4, UPT, UPT, UR4, 0x40, URZ ;  /* 0x0000004004047890 */ /* 0x000fc8000fffe0ff */
[----:B------:R-:W-:-:S09]  /*93a0*/  UPRMT UR4, UR55, 0x654, UR4 ;  /* 0x0000065437047896 */ /* 0x000fd20008000004 */
[----:B------:R-:W-:Y:S01]  /*93b0*/  SYNCS.ARRIVE.TRANS64.RED.A1T0 RZ, [UR4], RZ ;  /* 0x000000ffffff79a7 */ /* 0x000fe20008100404 */
[----:B------:R-:W-:Y:S05]  /*93c0*/  EXIT ;  /* 0x000000000000794d */ /* 0x000fea0003800000 */
.L_x_24:
[----:B---3--:R3:W4:Y:S02]  /*93d0*/  SYNCS.PHASECHK.TRANS64.TRYWAIT P0, [R0+URZ+0xe0], R2 ;  /* 0x0000e002000075a7 */ /* 0x00872400080011ff */
[----:B----4-:R-:W-:Y:S05]  /*93e0*/  @!P0 NANOSLEEP.SYNCS 0x989680 ;  /* 0x009896800000895d */ /* 0x010fea0003900000 */
[----:B------:R-:W4:Y:S02]  /*93f0*/  @!P0 SYNCS.PHASECHK.TRANS64 P0, [R0+URZ+0xe0], R2 ;  /* 0x0000e002000085a7 */ /* 0x000f2400080010ff */
[----:B----4-:R-:W-:Y:S05]  /*9400*/  @!P0 BRA `(.L_x_24) ;  /* 0xfffffffc00f08947 */ /* 0x010fea000383ffff */
[----:B------:R-:W-:Y:S05]  /*9410*/  BRA `(.L_x_140) ;  /* 0xffffff84005c7947 */ /* 0x000fea000383ffff */
.L_x_27:
[----:B--2---:R-:W-:-:S07]  /*9420*/  MOV R0, UR57 ;  /* 0x0000003900007c02 */ /* 0x004fce0008000f00 */
.L_x_141:
[----:B--2---:R2:W3:Y:S02]  /*9430*/  SYNCS.PHASECHK.TRANS64.TRYWAIT P0, [R0+URZ+0x10], R3 ;  /* 0x00001003000075a7 */ /* 0x0044e400080011ff */
[----:B---3--:R-:W-:Y:S05]  /*9440*/  @!P0 NANOSLEEP.SYNCS 0x989680 ;  /* 0x009896800000895d */ /* 0x008fea0003900000 */
[----:B------:R-:W3:Y:S02]  /*9450*/  @!P0 SYNCS.PHASECHK.TRANS64 P0, [R0+URZ+0x10], R3 ;  /* 0x00001003000085a7 */ /* 0x000ee400080010ff */
[----:B---3--:R-:W-:Y:S05]  /*9460*/  @!P0 BRA `(.L_x_141) ;  /* 0xfffffffc00f08947 */ /* 0x008fea000383ffff */
[----:B------:R-:W-:Y:S05]  /*9470*/  BRA `(.L_x_26) ;  /* 0xffffff8400a47947 */ /* 0x000fea000383ffff */
.L_x_36:
[----:B-1----:R-:W-:-:S07]  /*9480*/  MOV R0, UR57 ;  /* 0x0000003900007c02 */ /* 0x002fce0008000f00 */
.L_x_142:
[----:B-1----:R1:W2:Y:S02]  /*9490*/  SYNCS.PHASECHK.TRANS64.TRYWAIT P0, [R0+URZ+0x10], R3 ;  /* 0x00001003000075a7 */ /* 0x0022a400080011ff */
[----:B--2---:R-:W-:Y:S05]  /*94a0*/  @!P0 NANOSLEEP.SYNCS 0x989680 ;  /* 0x009896800000895d */ /* 0x004fea0003900000 */
[----:B------:R-:W2:Y:S02]  /*94b0*/  @!P0 SYNCS.PHASECHK.TRANS64 P0, [R0+URZ+0x10], R3 ;  /* 0x00001003000085a7 */ /* 0x000ea400080010ff */
[----:B--2---:R-:W-:Y:S05]  /*94c0*/  @!P0 BRA `(.L_x_142) ;  /* 0xfffffffc00f08947 */ /* 0x004fea000383ffff */
[----:B------:R-:W-:Y:S05]  /*94d0*/  BRA `(.L_x_35) ;  /* 0xffffff8800fc7947 */ /* 0x000fea000383ffff */
.L_x_43:
[----:B-1----:R1:W4:Y:S02]  /*94e0*/  SYNCS.PHASECHK.TRANS64.TRYWAIT P0, [R3+URZ+0x70], R0 ;  /* 0x00007000030075a7 */ /* 0x00232400080011ff */
[----:B----4-:R-:W-:Y:S05]  /*94f0*/  @!P0 NANOSLEEP.SYNCS 0x989680 ;  /* 0x009896800000895d */ /* 0x010fea0003900000 */
[----:B------:R-:W4:Y:S02]  /*9500*/  @!P0 SYNCS.PHASECHK.TRANS64 P0, [R3+URZ+0x70], R0 ;  /* 0x00007000030085a7 */ /* 0x000f2400080010ff */
[----:B----4-:R-:W-:Y:S05]  /*9510*/  @!P0 BRA `(.L_x_43) ;  /* 0xfffffffc00f08947 */ /* 0x010fea000383ffff */
[----:B------:R-:W-:Y:S05]  /*9520*/  BRA `(.L_x_143) ;  /* 0xffffff9000347947 */ /* 0x000fea000383ffff */
.L_x_47:
[----:B------:R-:W-:-:S07]  /*9530*/  MOV R0, UR4 ;  /* 0x0000000400007c02 */ /* 0x000fce0008000f00 */
.L_x_144:
[----:B-1----:R1:W2:Y:S02]  /*9540*/  SYNCS.PHASECHK.TRANS64.TRYWAIT P0, [R0+URZ], R2 ;  /* 0x00000002000075a7 */ /* 0x0022a400080011ff */
[----:B--2---:R-:W-:Y:S05]  /*9550*/  @!P0 NANOSLEEP.SYNCS 0x989680 ;  /* 0x009896800000895d */ /* 0x004fea0003900000 */
[----:B------:R-:W2:Y:S02]  /*9560*/  @!P0 SYNCS.PHASECHK.TRANS64 P0, [R0+URZ], R2 ;  /* 0x00000002000085a7 */ /* 0x000ea400080010ff */
[----:B--2---:R-:W-:Y:S05]  /*9570*/  @!P0 BRA `(.L_x_144) ;  /* 0xfffffffc00f08947 */ /* 0x004fea000383ffff */
[----:B------:R-:W-:Y:S05]  /*9580*/  BRA `(.L_x_145) ;  /* 0xffffff9400e07947 */ /* 0x000fea000383ffff */
.L_x_50:
[----:B--2---:R2:W3:Y:S02]  /*9590*/  SYNCS.PHASECHK.TRANS64.TRYWAIT P0, [R2+URZ+0xd0], R4 ;  /* 0x0000d004020075a7 */ /* 0x0044e400080011ff */
[----:B---3--:R-:W-:Y:S05]  /*95a0*/  @!P0 NANOSLEEP.SYNCS 0x989680 ;  /* 0x009896800000895d */ /* 0x008fea0003900000 */
[----:B------:R-:W3:Y:S02]  /*95b0*/  @!P0 SYNCS.PHASECHK.TRANS64 P0, [R2+URZ+0xd0], R4 ;  /* 0x0000d004020085a7 */ /* 0x000ee400080010ff */
[----:B---3--:R-:W-:Y:S05]  /*95c0*/  @!P0 BRA `(.L_x_50) ;  /* 0xfffffffc00f08947 */ /* 0x008fea000383ffff */
[----:B------:R-:W-:Y:S05]  /*95d0*/  BRA `(.L_x_146) ;  /* 0xffffff98003c7947 */ /* 0x000fea000383ffff */
.L_x_51:
[----:B------:R-:W-:-:S07]  /*95e0*/  MOV R2, UR4 ;  /* 0x0000000400027c02 */ /* 0x000fce0008000f00 */
.L_x_147:
[----:B--2---:R2:W3:Y:S02]  /*95f0*/  SYNCS.PHASECHK.TRANS64.TRYWAIT P0, [R2+URZ+0x80], R5 ;  /* 0x00008005020075a7 */ /* 0x0044e400080011ff */
[----:B---3--:R-:W-:Y:S05]  /*9600*/  @!P0 NANOSLEEP.SYNCS 0x989680 ;  /* 0x009896800000895d */ /* 0x008fea0003900000 */
[----:B------:R-:W3:Y:S02]  /*9610*/  @!P0 SYNCS.PHASECHK.TRANS64 P0, [R2+URZ+0x80], R5 ;  /* 0x00008005020085a7 */ /* 0x000ee400080010ff */
[----:B---3--:R-:W-:Y:S05]  /*9620*/  @!P0 BRA `(.L_x_147) ;  /* 0xfffffffc00f08947 */ /* 0x008fea000383ffff */
[----:B------:R-:W-:Y:S05]  /*9630*/  BRA `(.L_x_148) ;  /* 0xffffff98004c7947 */ /* 0x000fea000383ffff */
.L_x_52:
[----:B--2---:R2:W3:Y:S02]  /*9640*/  SYNCS.PHASECHK.TRANS64.TRYWAIT P1, [R2+URZ+0x70], R4 ;  /* 0x00007004020075a7 */ /* 0x0044e400080211ff */
[----:B---3--:R-:W-:Y:S05]  /*9650*/  @!P1 NANOSLEEP.SYNCS 0x989680 ;  /* 0x009896800000995d */ /* 0x008fea0003900000 */
[----:B------:R-:W3:Y:S02]  /*9660*/  @!P1 SYNCS.PHASECHK.TRANS64 P1, [R2+URZ+0x70], R4 ;  /* 0x00007004020095a7 */ /* 0x000ee400080210ff */
[----:B---3--:R-:W-:Y:S05]  /*9670*/  @!P1 BRA `(.L_x_52) ;  /* 0xfffffffc00f09947 */ /* 0x008fea000383ffff */
[----:B------:R-:W-:Y:S05]  /*9680*/  BRA `(.L_x_149) ;  /* 0xffffff98007c7947 */ /* 0x000fea000383ffff */
.L_x_55:
[----:B------:R-:W-:-:S07]  /*9690*/  MOV R0, UR4 ;  /* 0x0000000400007c02 */ /* 0x000fce0008000f00 */
.L_x_150:
[----:B--2---:R2:W3:Y:S02]  /*96a0*/  SYNCS.PHASECHK.TRANS64.TRYWAIT P0, [R0+URZ+0x80], R2 ;  /* 0x00008002000075a7 */ /* 0x0044e400080011ff */
[----:B---3--:R-:W-:Y:S05]  /*96b0*/  @!P0 NANOSLEEP.SYNCS 0x989680 ;  /* 0x009896800000895d */ /* 0x008fea0003900000 */
[----:B------:R-:W3:Y:S02]  /*96c0*/  @!P0 SYNCS.PHASECHK.TRANS64 P0, [R0+URZ+0x80], R2 ;  /* 0x00008002000085a7 */ /* 0x000ee400080010ff */
[----:B---3--:R-:W-:Y:S05]  /*96d0*/  @!P0 BRA `(.L_x_150) ;  /* 0xfffffffc00f08947 */ /* 0x008fea000383ffff */
[----:B------:R-:W-:Y:S05]  /*96e0*/  BRA `(.L_x_54) ;  /* 0xffffff9800d07947 */ /* 0x000fea000383ffff */
.L_x_62:
[----:B-1----:R1:W2:Y:S02]  /*96f0*/  SYNCS.PHASECHK.TRANS64.TRYWAIT P1, [R0+URZ+0x70], R2 ;  /* 0x00007002000075a7 */ /* 0x0022a400080211ff */
[----:B--2---:R-:W-:Y:S05]  /*9700*/  @!P1 NANOSLEEP.SYNCS 0x989680 ;  /* 0x009896800000995d */ /* 0x004fea0003900000 */
[----:B------:R-:W2:Y:S02]  /*9710*/  @!P1 SYNCS.PHASECHK.TRANS64 P1, [R0+URZ+0x70], R2 ;  /* 0x00007002000095a7 */ /* 0x000ea400080210ff */
[----:B--2---:R-:W-:Y:S05]  /*9720*/  @!P1 BRA `(.L_x_62) ;  /* 0xfffffffc00f09947 */ /* 0x004fea000383ffff */
[----:B------:R-:W-:Y:S05]  /*9730*/  BRA `(.L_x_151) ;  /* 0xffffffa000387947 */ /* 0x000fea000383ffff */
.L_x_63:
[----:B------:R-:W-:-:S13]  /*9740*/  R2UR UR4, R13 ;  /* 0x000000000d0472ca */ /* 0x000fda00000e0000 */
[----:B------:R-:W-:-:S07]  /*9750*/  MOV R2, UR4 ;  /* 0x0000000400027c02 */ /* 0x000fce0008000f00 */
.L_x_152:
[----:B-1----:R1:W2:Y:S02]  /*9760*/  SYNCS.PHASECHK.TRANS64.TRYWAIT P0, [R2+URZ+0xb0], R0 ;  /* 0x0000b000020075a7 */ /* 0x0022a400080011ff */
[----:B--2---:R-:W-:Y:S05]  /*9770*/  @!P0 NANOSLEEP.SYNCS 0x989680 ;  /* 0x009896800000895d */ /* 0x004fea0003900000 */
[----:B------:R-:W2:Y:S02]  /*9780*/  @!P0 SYNCS.PHASECHK.TRANS64 P0, [R2+URZ+0xb0], R0 ;  /* 0x0000b000020085a7 */ /* 0x000ea400080010ff */
[----:B--2---:R-:W-:Y:S05]  /*9790*/  @!P0 BRA `(.L_x_152) ;  /* 0xfffffffc00f08947 */ /* 0x004fea000383ffff */
[----:B------:R-:W-:Y:S05]  /*97a0*/  BRA `(.L_x_153) ;  /* 0xffffffa0008c7947 */ /* 0x000fea000383ffff */
.L_x_66:
[----:B------:R-:W-:Y:S07]  /*97b0*/  MOV R0, UR5 ;  /* 0x0000000500007c02 */ /* 0x000fee0008000f00 */
.L_x_154:
[----:B-1----:R1:W2:Y:S02]  /*97c0*/  SYNCS.PHASECHK.TRANS64.TRYWAIT P0, [R0+URZ], R2 ;  /* 0x00000002000075a7 */ /* 0x0022a400080011ff */
[----:B--2---:R-:W-:Y:S05]  /*97d0*/  @!P0 NANOSLEEP.SYNCS 0x989680 ;  /* 0x009896800000895d */ /* 0x004fea0003900000 */
[----:B------:R-:W2:Y:S02]  /*97e0*/  @!P0 SYNCS.PHASECHK.TRANS64 P0, [R0+URZ], R2 ;  /* 0x00000002000085a7 */ /* 0x000ea400080010ff */
[----:B--2---:R-:W-:Y:S05]  /*97f0*/  @!P0 BRA `(.L_x_154) ;  /* 0xfffffffc00f08947 */ /* 0x004fea000383ffff */
[----:B------:R-:W-:Y:S05]  /*9800*/  BRA `(.L_x_65) ;  /* 0xffffffa000a87947 */ /* 0x000fea000383ffff */
.L_x_69:
[----:B------:R-:W-:-:S07]  /*9810*/  MOV R0, UR4 ;  /* 0x0000000400007c02 */ /* 0x000fce0008000f00 */
.L_x_155:
[----:B--2---:R2:W3:Y:S02]  /*9820*/  SYNCS.PHASECHK.TRANS64.TRYWAIT P0, [R0+URZ], R2 ;  /* 0x00000002000075a7 */ /* 0x0044e400080011ff */
[----:B---3--:R-:W-:Y:S05]  /*9830*/  @!P0 NANOSLEEP.SYNCS 0x989680 ;  /* 0x009896800000895d */ /* 0x008fea0003900000 */
[----:B------:R-:W3:Y:S02]  /*9840*/  @!P0 SYNCS.PHASECHK.TRANS64 P0, [R0+URZ], R2 ;  /* 0x00000002000085a7 */ /* 0x000ee400080010ff */
[----:B---3--:R-:W-:Y:S05]  /*9850*/  @!P0 BRA `(.L_x_155) ;  /* 0xfffffffc00f08947 */ /* 0x008fea000383ffff */
[----:B------:R-:W-:Y:S05]  /*9860*/  BRA `(.L_x_156) ;  /* 0xffffffa800b47947 */ /* 0x000fea000383ffff */
.L_x_70:
[----:B------:R-:W-:-:S07]  /*9870*/  MOV R0, UR5 ;  /* 0x0000000500007c02 */ /* 0x000fce0008000f00 */
.L_x_157:
[----:B-1----:R1:W2:Y:S02]  /*9880*/  SYNCS.PHASECHK.TRANS64.TRYWAIT P0, [R0+URZ], R3 ;  /* 0x00000003000075a7 */ /* 0x0022a400080011ff */
[----:B--2---:R-:W-:Y:S05]  /*9890*/  @!P0 NANOSLEEP.SYNCS 0x989680 ;  /* 0x009896800000895d */ /* 0x004fea0003900000 */
[----:B------:R-:W2:Y:S02]  /*98a0*/  @!P0 SYNCS.PHASECHK.TRANS64 P0, [R0+URZ], R3 ;  /* 0x00000003000085a7 */ /* 0x000ea400080010ff */
[----:B--2---:R-:W-:Y:S05]  /*98b0*/  @!P0 BRA `(.L_x_157) ;  /* 0xfffffffc00f08947 */ /* 0x004fea000383ffff */
[----:B------:R-:W-:Y:S05]  /*98c0*/  BRA `(.L_x_158) ;  /* 0xffffffa800c07947 */ /* 0x000fea000383ffff */
.L_x_71:
[----:B------:R-:W-:-:S07]  /*98d0*/  MOV R0, UR5 ;  /* 0x0000000500007c02 */ /* 0x000fce0008000f00 */
.L_x_159:
[----:B-1----:R1:W2:Y:S02]  /*98e0*/  SYNCS.PHASECHK.TRANS64.TRYWAIT P0, [R0+URZ], R3 ;  /* 0x00000003000075a7 */ /* 0x0022a400080011ff */
[----:B--2---:R-:W-:Y:S05]  /*98f0*/  @!P0 NANOSLEEP.SYNCS 0x989680 ;  /* 0x009896800000895d */ /* 0x004fea0003900000 */
[----:B------:R-:W2:Y:S02]  /*9900*/  @!P0 SYNCS.PHASECHK.TRANS64 P0, [R0+URZ], R3 ;  /* 0x00000003000085a7 */ /* 0x000ea400080010ff */
[----:B--2---:R-:W-:Y:S05]  /*9910*/  @!P0 BRA `(.L_x_159) ;  /* 0xfffffffc00f08947 */ /* 0x004fea000383ffff */
[----:B------:R-:W-:Y:S05]  /*9920*/  BRA `(.L_x_160) ;  /* 0xffffffa800cc7947 */ /* 0x000fea000383ffff */
.L_x_72:
[----:B-1----:R-:W-:-:S07]  /*9930*/  MOV R0, UR4 ;  /* 0x0000000400007c02 */ /* 0x002fce0008000f00 */
.L_x_161:
[----:B-1----:R1:W2:Y:S02]  /*9940*/  SYNCS.PHASECHK.TRANS64.TRYWAIT P0, [R0+URZ], R2 ;  /* 0x00000002000075a7 */ /* 0x0022a400080011ff */
[----:B--2---:R-:W-:Y:S05]  /*9950*/  @!P0 NANOSLEEP.SYNCS 0x989680 ;  /* 0x009896800000895d */ /* 0x004fea0003900000 */
[----:B------:R-:W2:Y:S02]  /*9960*/  @!P0 SYNCS.PHASECHK.TRANS64 P0, [R0+URZ], R2 ;  /* 0x00000002000085a7 */ /* 0x000ea400080010ff */
[----:B--2---:R-:W-:Y:S05]  /*9970*/  @!P0 BRA `(.L_x_161) ;  /* 0xfffffffc00f08947 */ /* 0x004fea000383ffff */
[----:B------:R-:W-:Y:S05]  /*9980*/  BRA `(.L_x_162) ;  /* 0xffffffa800d87947 */ /* 0x000fea000383ffff */
.L_x_77:
[----:B--2---:R2:W3:Y:S02]  /*9990*/  SYNCS.PHASECHK.TRANS64.TRYWAIT P0, [R8+URZ+0x70], R0 ;  /* 0x00007000080075a7 */ /* 0x0044e400080011ff */
[----:B---3--:R-:W-:Y:S05]  /*99a0*/  @!P0 NANOSLEEP.SYNCS 0x989680 ;  /* 0x009896800000895d */ /* 0x008fea0003900000 */
[----:B------:R-:W3:Y:S02]  /*99b0*/  @!P0 SYNCS.PHASECHK.TRANS64 P0, [R8+URZ+0x70], R0 ;  /* 0x00007000080085a7 */ /* 0x000ee400080010ff */
[----:B---3--:R-:W-:Y:S05]  /*99c0*/  @!P0 BRA `(.L_x_77) ;  /* 0xfffffffc00f08947 */ /* 0x008fea000383ffff */
[----:B------:R-:W-:Y:S05]  /*99d0*/  BRA `(.L_x_163) ;  /* 0xffffffb000107947 */ /* 0x000fea000383ffff */
.L_x_80:
[----:B--2---:R-:W-:Y:S07]  /*99e0*/  MOV R0, UR21 ;  /* 0x0000001500007c02 */ /* 0x004fee0008000f00 */
.L_x_164:
[----:B--2---:R2:W3:Y:S02]  /*99f0*/  SYNCS.PHASECHK.TRANS64.TRYWAIT P1, [R0+URZ+0x68], R2 ;  /* 0x00006802000075a7 */ /* 0x0044e400080211ff */
[----:B---3--:R-:W-:Y:S05]  /*9a00*/  @!P1 NANOSLEEP.SYNCS 0x989680 ;  /* 0x009896800000995d */ /* 0x008fea0003900000 */
[----:B------:R-:W3:Y:S02]  /*9a10*/  @!P1 SYNCS.PHASECHK.TRANS64 P1, [R0+URZ+0x68], R2 ;  /* 0x00006802000095a7 */ /* 0x000ee400080210ff */
[----:B---3--:R-:W-:Y:S05]  /*9a20*/  @!P1 BRA `(.L_x_164) ;  /* 0xfffffffc00f09947 */ /* 0x008fea000383ffff */
[----:B------:R-:W-:Y:S05]  /*9a30*/  BRA `(.L_x_79) ;  /* 0xffffffb4008c7947 */ /* 0x000fea000383ffff */
.L_x_83:
[----:B--2---:R-:W-:Y:S07]  /*9a40*/  MOV R0, UR21 ;  /* 0x0000001500007c02 */ /* 0x004fee0008000f00 */
.L_x_165:
[----:B--2---:R2:W3:Y:S02]  /*9a50*/  SYNCS.PHASECHK.TRANS64.TRYWAIT P0, [R0+URZ+0x40], R4 ;  /* 0x00004004000075a7 */ /* 0x0044e400080011ff */
[----:B---3--:R-:W-:Y:S05]  /*9a60*/  @!P0 NANOSLEEP.SYNCS 0x989680 ;  /* 0x009896800000895d */ /* 0x008fea0003900000 */
[----:B------:R-:W3:Y:S02]  /*9a70*/  @!P0 SYNCS.PHASECHK.TRANS64 P0, [R0+URZ+0x40], R4 ;  /* 0x00004004000085a7 */ /* 0x000ee400080010ff */
[----:B---3--:R-:W-:Y:S05]  /*9a80*/  @!P0 BRA `(.L_x_165) ;  /* 0xfffffffc00f08947 */ /* 0x008fea000383ffff */
[----:B------:R-:W-:Y:S05]  /*9a90*/  BRA `(.L_x_166) ;  /* 0xffffffb400e47947 */ /* 0x000fea000383ffff */
.L_x_84:
[----:B------:R-:W-:Y:S07]  /*9aa0*/  MOV R0, UR21 ;  /* 0x0000001500007c02 */ /* 0x000fee0008000f00 */
.L_x_167:
[----:B--2---:R2:W3:Y:S02]  /*9ab0*/  SYNCS.PHASECHK.TRANS64.TRYWAIT P0, [R0+URZ+0x48], R4 ;  /* 0x00004804000075a7 */ /* 0x0044e400080011ff */
[----:B---3--:R-:W-:Y:S05]  /*9ac0*/  @!P0 NANOSLEEP.SYNCS 0x989680 ;  /* 0x009896800000895d */ /* 0x008fea0003900000 */
[----:B------:R-:W3:Y:S02]  /*9ad0*/  @!P0 SYNCS.PHASECHK.TRANS64 P0, [R0+URZ+0x48], R4 ;  /* 0x00004804000085a7 */ /* 0x000ee400080010ff */
[----:B---3--:R-:W-:Y:S05]  /*9ae0*/  @!P0 BRA `(.L_x_167) ;  /* 0xfffffffc00f08947 */ /* 0x008fea000383ffff */
[----:B------:R-:W-:Y:S05]  /*9af0*/  BRA `(.L_x_168) ;  /* 0xffffffb800247947 */ /* 0x000fea000383ffff */
.L_x_85:
[----:B------:R-:W-:Y:S07]  /*9b00*/  MOV R0, UR21 ;  /* 0x0000001500007c02 */ /* 0x000fee0008000f00 */
.L_x_169:
[----:B--2---:R2:W3:Y:S02]  /*9b10*/  SYNCS.PHASECHK.TRANS64.TRYWAIT P0, [R0+URZ+0x50], R4 ;  /* 0x00005004000075a7 */ /* 0x0044e400080011ff */
[----:B---3--:R-:W-:Y:S05]  /*9b20*/  @!P0 NANOSLEEP.SYNCS 0x989680 ;  /* 0x009896800000895d */ /* 0x008fea0003900000 */
[----:B------:R-:W3:Y:S02]  /*9b30*/  @!P0 SYNCS.PHASECHK.TRANS64 P0, [R0+URZ+0x50], R4 ;  /* 0x00005004000085a7 */ /* 0x000ee400080010ff */
[----:B---3--:R-:W-:Y:S05]  /*9b40*/  @!P0 BRA `(.L_x_169) ;  /* 0xfffffffc00f08947 */ /* 0x008fea000383ffff */
[----:B------:R-:W-:Y:S05]  /*9b50*/  BRA `(.L_x_170) ;  /* 0xffffffb8006c7947 */ /* 0x000fea000383ffff */
.L_x_86:
[----:B------:R-:W-:Y:S07]  /*9b60*/  MOV R0, UR21 ;  /* 0x0000001500007c02 */ /* 0x000fee0008000f00 */
.L_x_171:
[----:B--2---:R2:W3:Y:S02]  /*9b70*/  SYNCS.PHASECHK.TRANS64.TRYWAIT P0, [R0+URZ+0x58], R4 ;  /* 0x00005804000075a7 */ /* 0x0044e400080011ff */
[----:B---3--:R-:W-:Y:S05]  /*9b80*/  @!P0 NANOSLEEP.SYNCS 0x989680 ;  /* 0x009896800000895d */ /* 0x008fea0003900000 */
[----:B------:R-:W3:Y:S02]  /*9b90*/  @!P0 SYNCS.PHASECHK.TRANS64 P0, [R0+URZ+0x58], R4 ;  /* 0x00005804000085a7 */ /* 0x000ee400080010ff */
[----:B---3--:R-:W-:Y:S05]  /*9ba0*/  @!P0 BRA `(.L_x_171) ;  /* 0xfffffffc00f08947 */ /* 0x008fea000383ffff */
[----:B------:R-:W-:Y:S05]  /*9bb0*/  BRA `(.L_x_172) ;  /* 0xffffffb800b87947 */ /* 0x000fea000383ffff */
.L_x_88:
[----:B------:R-:W-:-:S07]  /*9bc0*/  MOV R0, UR21 ;  /* 0x0000001500007c02 */ /* 0x000fce0008000f00 */
.L_x_173:
[----:B---3--:R3:W4:Y:S02]  /*9bd0*/  SYNCS.PHASECHK.TRANS64.TRYWAIT P0, [R0+URZ+0x40], R2 ;  /* 0x00004002000075a7 */ /* 0x00872400080011ff */
[----:B----4-:R-:W-:Y:S05]  /*9be0*/  @!P0 NANOSLEEP.SYNCS 0x989680 ;  /* 0x009896800000895d */ /* 0x010fea0003900000 */
[----:B------:R-:W4:Y:S02]  /*9bf0*/  @!P0 SYNCS.PHASECHK.TRANS64 P0, [R0+URZ+0x40], R2 ;  /* 0x00004002000085a7 */ /* 0x000f2400080010ff */
[----:B----4-:R-:W-:Y:S05]  /*9c00*/  @!P0 BRA `(.L_x_173) ;  /* 0xfffffffc00f08947 */ /* 0x010fea000383ffff */
[----:B------:R-:W-:Y:S05]  /*9c10*/  BRA `(.L_x_174) ;  /* 0xffffffbc00307947 */ /* 0x000fea000383ffff */
.L_x_89:
[----:B---3--:R-:W-:-:S07]  /*9c20*/  MOV R0, UR21 ;  /* 0x0000001500007c02 */ /* 0x008fce0008000f00 */
.L_x_175:
[----:B---3--:R3:W4:Y:S02]  /*9c30*/  SYNCS.PHASECHK.TRANS64.TRYWAIT P0, [R0+URZ+0x48], R2 ;  /* 0x00004802000075a7 */ /* 0x00872400080011ff */
[----:B----4-:R-:W-:Y:S05]  /*9c40*/  @!P0 NANOSLEEP.SYNCS 0x989680 ;  /* 0x009896800000895d */ /* 0x010fea0003900000 */
[----:B------:R-:W4:Y:S02]  /*9c50*/  @!P0 SYNCS.PHASECHK.TRANS64 P0, [R0+URZ+0x48], R2 ;  /* 0x00004802000085a7 */ /* 0x000f2400080010ff */
[----:B----4-:R-:W-:Y:S05]  /*9c60*/  @!P0 BRA `(.L_x_175) ;  /* 0xfffffffc00f08947 */ /* 0x010fea000383ffff */
[----:B------:R-:W-:Y:S05]  /*9c70*/  BRA `(.L_x_176) ;  /* 0xffffffbc00207947 */ /* 0x000fea000383ffff */
.L_x_90:
[----:B---3--:R-:W-:-:S07]  /*9c80*/  MOV R0, UR21 ;  /* 0x0000001500007c02 */ /* 0x008fce0008000f00 */
.L_x_177:
[----:B---3--:R3:W4:Y:S02]  /*9c90*/  SYNCS.PHASECHK.TRANS64.TRYWAIT P0, [R0+URZ+0x50], R2 ;  /* 0x00005002000075a7 */ /* 0x00872400080011ff */
[----:B----4-:R-:W-:Y:S05]  /*9ca0*/  @!P0 NANOSLEEP.SYNCS 0x989680 ;  /* 0x009896800000895d */ /* 0x010fea0003900000 */
[----:B------:R-:W4:Y:S02]  /*9cb0*/  @!P0 SYNCS.PHASECHK.TRANS64 P0, [R0+URZ+0x50], R2 ;  /* 0x00005002000085a7 */ /* 0x000f2400080010ff */
[----:B----4-:R-:W-:Y:S05]  /*9cc0*/  @!P0 BRA `(.L_x_177) ;  /* 0xfffffffc00f08947 */ /* 0x010fea000383ffff */
[----:B------:R-:W-:Y:S05]  /*9cd0*/  BRA `(.L_x_178) ;  /* 0xffffffbc00107947 */ /* 0x000fea000383ffff */
.L_x_92:
[----:B-1----:R1:W2:Y:S02]  /*9ce0*/  SYNCS.PHASECHK.TRANS64.TRYWAIT P0, [R3+URZ+0x70], R0 ;  /* 0x00007000030075a7 */ /* 0x0022a400080011ff */
[----:B--2---:R-:W-:Y:S05]  /*9cf0*/  @!P0 NANOSLEEP.SYNCS 0x989680 ;  /* 0x009896800000895d */ /* 0x004fea0003900000 */
[----:B------:R-:W2:Y:S02]  /*9d00*/  @!P0 SYNCS.PHASECHK.TRANS64 P0, [R3+URZ+0x70], R0 ;  /* 0x00007000030085a7 */ /* 0x000ea400080010ff */
[----:B--2---:R-:W-:Y:S05]  /*9d10*/  @!P0 BRA `(.L_x_92) ;  /* 0xfffffffc00f08947 */ /* 0x004fea000383ffff */
[----:B------:R-:W-:Y:S05]  /*9d20*/  BRA `(.L_x_179) ;  /* 0xffffffbc00e47947 */ /* 0x000fea000383ffff */
.L_x_103:
[----:B-1----:R-:W-:Y:S04]  /*9d30*/  MOV R0, UR43 ;  /* 0x0000002b00007c02 */ /* 0x002fe80008000f00 */
[----:B------:R1:W2:Y:S03]  /*9d40*/  SYNCS.PHASECHK.TRANS64.TRYWAIT P1, [R0+URZ+0x20], R3 ;  /* 0x00002003000075a7 */ /* 0x0002a600080211ff */
[----:B--2---:R-:W-:Y:S05]  /*9d50*/  @!P1 NANOSLEEP.SYNCS 0x989680 ;  /* 0x009896800000995d */ /* 0x004fea0003900000 */
[----:B------:R-:W2:Y:S02]  /*9d60*/  @!P1 SYNCS.PHASECHK.TRANS64 P1, [R0+URZ+0x20], R3 ;  /* 0x00002003000095a7 */ /* 0x000ea400080210ff */
[----:B--2---:R-:W-:Y:S05]  /*9d70*/  @!P1 BRA `(.L_x_103) ;  /* 0xfffffffc00ec9947 */ /* 0x004fea000383ffff */
[----:B------:R-:W-:Y:S05]  /*9d80*/  BRA `(.L_x_102) ;  /* 0xffffffcc00807947 */ /* 0x000fea000383ffff */
.L_x_105:
[----:B-1----:R1:W3:Y:S02]  /*9d90*/  SYNCS.PHASECHK.TRANS64.TRYWAIT P0, [R26+URZ+0x90], R2 ;  /* 0x000090021a0075a7 */ /* 0x0022e400080011ff */
[----:B---3--:R-:W-:Y:S05]  /*9da0*/  @!P0 NANOSLEEP.SYNCS 0x989680 ;  /* 0x009896800000895d */ /* 0x008fea0003900000 */
[----:B------:R-:W3:Y:S02]  /*9db0*/  @!P0 SYNCS.PHASECHK.TRANS64 P0, [R26+URZ+0x90], R2 ;  /* 0x000090021a0085a7 */ /* 0x000ee400080010ff */
[----:B---3--:R-:W-:Y:S05]  /*9dc0*/  @!P0 BRA `(.L_x_105) ;  /* 0xfffffffc00f08947 */ /* 0x008fea000383ffff */
[----:B------:R-:W-:Y:S05]  /*9dd0*/  BRA `(.L_x_104) ;  /* 0xffffffcc00ac7947 */ /* 0x000fea000383ffff */
.L_x_114:
[----:B-1----:R1:W2:Y:S02]  /*9de0*/  SYNCS.PHASECHK.TRANS64.TRYWAIT P0, [R2+URZ+0x20], R0 ;  /* 0x00002000020075a7 */ /* 0x0022a400080011ff */
[----:B--2---:R-:W-:Y:S05]  /*9df0*/  @!P0 NANOSLEEP.SYNCS 0x989680 ;  /* 0x009896800000895d */ /* 0x004fea0003900000 */
[----:B------:R-:W2:Y:S02]  /*9e00*/  @!P0 SYNCS.PHASECHK.TRANS64 P0, [R2+URZ+0x20], R0 ;  /* 0x00002000020085a7 */ /* 0x000ea400080010ff */
[----:B--2---:R-:W-:Y:S05]  /*9e10*/  @!P0 BRA `(.L_x_114) ;  /* 0xfffffffc00f08947 */ /* 0x004fea000383ffff */
[----:B------:R-:W-:Y:S05]  /*9e20*/  BRA `(.L_x_113) ;  /* 0xffffffd400d07947 */ /* 0x000fea000383ffff */
.L_x_122:
[----:B-1----:R1:W2:Y:S02]  /*9e30*/  SYNCS.PHASECHK.TRANS64.TRYWAIT P0, [R0+URZ+0x20], R5 ;  /* 0x00002005000075a7 */ /* 0x0022a400080011ff */
[----:B--2---:R-:W-:Y:S05]  /*9e40*/  @!P0 NANOSLEEP.SYNCS 0x989680 ;  /* 0x009896800000895d */ /* 0x004fea0003900000 */
[----:B------:R-:W2:Y:S02]  /*9e50*/  @!P0 SYNCS.PHASECHK.TRANS64 P0, [R0+URZ+0x20], R5 ;  /* 0x00002005000085a7 */ /* 0x000ea400080010ff */
[----:B--2---:R-:W-:Y:S05]  /*9e60*/  @!P0 BRA `(.L_x_122) ;  /* 0xfffffffc00f08947 */ /* 0x004fea000383ffff */
[----:B------:R-:W-:Y:S05]  /*9e70*/  BRA `(.L_x_121) ;  /* 0xffffffe000187947 */ /* 0x000fea000383ffff */
.L_x_130:
[----:B--2---:R2:W3:Y:S02]  /*9e80*/  SYNCS.PHASECHK.TRANS64.TRYWAIT P0, [R2+URZ+0x20], R0 ;  /* 0x00002000020075a7 */ /* 0x0044e400080011ff */
[----:B---3--:R-:W-:Y:S05]  /*9e90*/  @!P0 NANOSLEEP.SYNCS 0x989680 ;  /* 0x009896800000895d */ /* 0x008fea0003900000 */
[----:B------:R-:W3:Y:S02]  /*9ea0*/  @!P0 SYNCS.PHASECHK.TRANS64 P0, [R2+URZ+0x20], R0 ;  /* 0x00002000020085a7 */ /* 0x000ee400080010ff */
[----:B---3--:R-:W-:Y:S05]  /*9eb0*/  @!P0 BRA `(.L_x_130) ;  /* 0xfffffffc00f08947 */ /* 0x008fea000383ffff */
[----:B------:R-:W-:Y:S05]  /*9ec0*/  BRA `(.L_x_129) ;  /* 0xffffffe800607947 */ /* 0x000fea000383ffff */
        .weak           $__internal_0_$__cuda_sm10x_tcgen05_guardrail_trap_col_being_dealloced_not_returned_by_alloc
        .type           $__internal_0_$__cuda_sm10x_tcgen05_guardrail_trap_col_being_dealloced_not_returned_by_alloc,@function
        .size           $__internal_0_$__cuda_sm10x_tcgen05_guardrail_trap_col_being_dealloced_not_returned_by_alloc,($__internal_1_$__cuda_sm10x_tcgen05_guardrail_trap_phase_invalid_during_alloc - $__internal_0_$__cuda_sm10x_tcgen05_guardrail_trap_col_being_dealloced_not_returned_by_alloc)
$__internal_0_$__cuda_sm10x_tcgen05_guardrail_trap_col_being_dealloced_not_returned_by_alloc:
[----:B------:R-:W-:Y:S05]  /*9ed0*/  BPT.TRAP 0x1 ;  /* 0x000000040000795c */ /* 0x000fea0000300000 */
[----:B------:R-:W-:-:S04]  /*9ee0*/  HFMA2 R3, -RZ, RZ, 0, 0 ;  /* 0x00000000ff037431 */ /* 0x000fc800000001ff */
[----:B------:R-:W-:Y:S05]  /*9ef0*/  RET.REL.NODEC R2 `(_ZN7cutlass13device_kernelINS_4gemm6kernel13GemmUniversalIN4cute5tupleIJiiiiEEENS1_10collective13CollectiveMmaINS1_35MainloopSm100TmaUmmaWarpSpecializedILi2ELi2ELi4ENS5_IJNS4_1CILi8EEENSA_ILi1EEESC_EEEEENS5_IJNSA_ILi64EEENSA_ILi128EEESG_EEENS_10tfloat32_tENS5_IJlSC_lEEESI_SJ_NS4_8TiledMMAINS4_8MMA_AtomIJNS4_17SM100_MMA_TF32_SSISI_SI_fLi64ELi128ELNS4_4UMMA5MajorE0ELSO_0ELNSN_7ScaleInE0ELSP_0EEEEEENS4_6LayoutINS5_IJSC_SC_SC_EEENS5_IJNSA_ILi0EEESU_SU_EEEEENS5_IJNS4_10UnderscoreESX_SX_EEEEENS4_13SM90_TMA_LOADENS4_14ComposedLayoutINS4_7SwizzleILi3ELi4ELi3EEENS4_18smem_ptr_flag_bitsILi32EEENSS_INS5_IJSB_NSA_ILi32EEEEEENS5_IJS16_SC_EEEEEEEvNS4_8identityENS4_23SM90_TMA_LOAD_MULTICASTES1A_vS1B_EENS_8epilogue10collective18CollectiveEpilogueINS1E_23Sm100TmaWarpSpecializedILi4ELi2ELi16ELb1ELb0EEEJSH_NS5_IJNSS_ISF_SC_EENSS_IS16_SC_EEEEESI_SJ_SI_SJ_NS1E_6fusion15FusionCallbacksIS1I_NS1M_17LinearCombinationISI_fSI_fLNS_15FloatRoundStyleE2EEESH_S1L_JEEENS4_5SM1004TMEM4LOAD26SM100_TMEM_LOAD_16dp128b8xES10_S1A_NS4_17SM75_U32x4_LDSM_NENS4_14SM90_TMA_STOREES1A_NS4_17SM90_U32x4_STSM_NENS4_39AutoVectorizingCopyWithAssumedAlignmentILi128EEEEEEvvEEEEvNT_6ParamsE) ;  /* 0xffffff6002407950 */ /* 0x000fea0003c3ffff */
        .weak           $__internal_1_$__cuda_sm10x_tcgen05_guardrail_trap_phase_invalid_during_alloc
        .type           $__internal_1_$__cuda_sm10x_tcgen05_guardrail_trap_phase_invalid_during_alloc,@function
        .size           $__internal_1_$__cuda_sm10x_tcgen05_guardrail_trap_phase_invalid_during_alloc,($__internal_2_$__cuda_sm10x_tcgen05_guardrail_trap_unallocated_columns_being_dealloced - $__internal_1_$__cuda_sm10x_tcgen05_guardrail_trap_phase_invalid_during_alloc)
$__internal_1_$__cuda_sm10x_tcgen05_guardrail_trap_phase_invalid_during_alloc:
[----:B------:R-:W-:Y:S05]  /*9f00*/  BPT.TRAP 0x1 ;  /* 0x000000040000795c */ /* 0x000fea0000300000 */
[----:B------:R-:W-:-:S04]  /*9f10*/  MOV R5, 0x0 ;  /* 0x0000000000057802 */ /* 0x000fc80000000f00 */
[----:B------:R-:W-:Y:S05]  /*9f20*/  RET.REL.NODEC R4 `(_ZN7cutlass13device_kernelINS_4gemm6kernel13GemmUniversalIN4cute5tupleIJiiiiEEENS1_10collective13CollectiveMmaINS1_35MainloopSm100TmaUmmaWarpSpecializedILi2ELi2ELi4ENS5_IJNS4_1CILi8EEENSA_ILi1EEESC_EEEEENS5_IJNSA_ILi64EEENSA_ILi128EEESG_EEENS_10tfloat32_tENS5_IJlSC_lEEESI_SJ_NS4_8TiledMMAINS4_8MMA_AtomIJNS4_17SM100_MMA_TF32_SSISI_SI_fLi64ELi128ELNS4_4UMMA5MajorE0ELSO_0ELNSN_7ScaleInE0ELSP_0EEEEEENS4_6LayoutINS5_IJSC_SC_SC_EEENS5_IJNSA_ILi0EEESU_SU_EEEEENS5_IJNS4_10UnderscoreESX_SX_EEEEENS4_13SM90_TMA_LOADENS4_14ComposedLayoutINS4_7SwizzleILi3ELi4ELi3EEENS4_18smem_ptr_flag_bitsILi32EEENSS_INS5_IJSB_NSA_ILi32EEEEEENS5_IJS16_SC_EEEEEEEvNS4_8identityENS4_23SM90_TMA_LOAD_MULTICASTES1A_vS1B_EENS_8epilogue10collective18CollectiveEpilogueINS1E_23Sm100TmaWarpSpecializedILi4ELi2ELi16ELb1ELb0EEEJSH_NS5_IJNSS_ISF_SC_EENSS_IS16_SC_EEEEESI_SJ_SI_SJ_NS1E_6fusion15FusionCallbacksIS1I_NS1M_17LinearCombinationISI_fSI_fLNS_15FloatRoundStyleE2EEESH_S1L_JEEENS4_5SM1004TMEM4LOAD26SM100_TMEM_LOAD_16dp128b8xES10_S1A_NS4_17SM75_U32x4_LDSM_NENS4_14SM90_TMA_STOREES1A_NS4_17SM90_U32x4_STSM_NENS4_39AutoVectorizingCopyWithAssumedAlignmentILi128EEEEEEvvEEEEvNT_6ParamsE) ;  /* 0xffffff6004347950 */ /* 0x000fea0003c3ffff */
        .weak           $__internal_2_$__cuda_sm10x_tcgen05_guardrail_trap_unallocated_columns_being_dealloced
        .type           $__internal_2_$__cuda_sm10x_tcgen05_guardrail_trap_unallocated_columns_being_dealloced,@function
        .size           $__internal_2_$__cuda_sm10x_tcgen05_guardrail_trap_unallocated_columns_being_dealloced,(.L_x_181 - $__internal_2_$__cuda_sm10x_tcgen05_guardrail_trap_unallocated_columns_being_dealloced)
$__internal_2_$__cuda_sm10x_tcgen05_guardrail_trap_unallocated_columns_being_dealloced:
[----:B------:R-:W-:Y:S05]  /*9f30*/  BPT.TRAP 0x1 ;  /* 0x000000040000795c */ /* 0x000fea0000300000 */
[----:B------:R-:W-:-:S04]  /*9f40*/  HFMA2 R3, -RZ, RZ, 0, 0 ;  /* 0x00000000ff037431 */ /* 0x000fc800000001ff */
[----:B------:R-:W-:Y:S05]  /*9f50*/  RET.REL.NODEC R2 `(_ZN7cutlass13device_kernelINS_4gemm6kernel13GemmUniversalIN4cute5tupleIJiiiiEEENS1_10collective13CollectiveMmaINS1_35MainloopSm100TmaUmmaWarpSpecializedILi2ELi2ELi4ENS5_IJNS4_1CILi8EEENSA_ILi1EEESC_EEEEENS5_IJNSA_ILi64EEENSA_ILi128EEESG_EEENS_10tfloat32_tENS5_IJlSC_lEEESI_SJ_NS4_8TiledMMAINS4_8MMA_AtomIJNS4_17SM100_MMA_TF32_SSISI_SI_fLi64ELi128ELNS4_4UMMA5MajorE0ELSO_0ELNSN_7ScaleInE0ELSP_0EEEEEENS4_6LayoutINS5_IJSC_SC_SC_EEENS5_IJNSA_ILi0EEESU_SU_EEEEENS5_IJNS4_10UnderscoreESX_SX_EEEEENS4_13SM90_TMA_LOADENS4_14ComposedLayoutINS4_7SwizzleILi3ELi4ELi3EEENS4_18smem_ptr_flag_bitsILi32EEENSS_INS5_IJSB_NSA_ILi32EEEEEENS5_IJS16_SC_EEEEEEEvNS4_8identityENS4_23SM90_TMA_LOAD_MULTICASTES1A_vS1B_EENS_8epilogue10collective18CollectiveEpilogueINS1E_23Sm100TmaWarpSpecializedILi4ELi2ELi16ELb1ELb0EEEJSH_NS5_IJNSS_ISF_SC_EENSS_IS16_SC_EEEEESI_SJ_SI_SJ_NS1E_6fusion15FusionCallbacksIS1I_NS1M_17LinearCombinationISI_fSI_fLNS_15FloatRoundStyleE2EEESH_S1L_JEEENS4_5SM1004TMEM4LOAD26SM100_TMEM_LOAD_16dp128b8xES10_S1A_NS4_17SM75_U32x4_LDSM_NENS4_14SM90_TMA_STOREES1A_NS4_17SM90_U32x4_STSM_NENS4_39AutoVectorizingCopyWithAssumedAlignmentILi128EEEEEEvvEEEEvNT_6ParamsE) ;  /* 0xffffff6002287950 */ /* 0x000fea0003c3ffff */
.L_x_180:
[----:B------:R-:W-:-:S00]  /*9f60*/  BRA `(.L_x_180) ;  /* 0xfffffffc00fc7947 */ /* 0x000fc0000383ffff */
[----:B------:R-:W-:-:S00]  /*9f70*/  NOP ;  /* 0x0000000000007918 */ /* 0x000fc00000000000 */
        /* <DEDUP_REMOVED lines=8> */
.L_x_181:


//--------------------- .nv.global.init           --------------------------
	.section	.nv.global.init,"aw",@progbits
.nv.global.init:
	.type		$str$27,@object
	.size		$str$27,($str$28 - $str$27)
$str$27:
        /*0000*/ 	.byte	0x28, 0x61, 0x64, 0x64, 0x72, 0x65, 0x73, 0x73, 0x20, 0x26, 0x20, 0x6d, 0x61, 0x73, 0x6b, 0x29
        /*0010*/ 	.byte	0x20, 0x3d, 0x3d, 0x20, 0x30, 0x00
	.type		$str$28,@object
	.size		$str$28,($str$26 - $str$28)
$str$28:
        /*0016*/ 	.byte	0x2f, 0x74, 0x6d, 0x70, 0x2f, 0x63, 0x75, 0x74, 0x6c, 0x61, 0x73, 0x73, 0x5f, 0x73, 0x77, 0x65
        /*0026*/ 	.byte	0x65, 0x70, 0x5f, 0x73, 0x72, 0x63, 0x2f, 0x69, 0x6e, 0x63, 0x6c, 0x75, 0x64, 0x65, 0x2f, 0x63
        /*0036*/ 	.byte	0x75, 0x74, 0x65, 0x2f, 0x70, 0x6f, 0x69, 0x6e, 0x74, 0x65, 0x72, 0x5f, 0x66, 0x6c, 0x61, 0x67
        /*0046*/ 	.byte	0x67, 0x65, 0x64, 0x2e, 0x68, 0x70, 0x70, 0x00
	.type		$str$26,@object
	.size		$str$26,($str$25 - $str$26)
$str$26:
        /*004e*/ 	.byte	0x2f, 0x74, 0x6d, 0x70, 0x2f, 0x63, 0x75, 0x74, 0x6c, 0x61, 0x73, 0x73, 0x5f, 0x73, 0x77, 0x65
        /*005e*/ 	.byte	0x65, 0x70, 0x5f, 0x73, 0x72, 0x63, 0x2f, 0x69, 0x6e, 0x63, 0x6c, 0x75, 0x64, 0x65, 0x2f, 0x63
        /*006e*/ 	.byte	0x75, 0x74, 0x65, 0x2f, 0x61, 0x74, 0x6f, 0x6d, 0x2f, 0x63, 0x6f, 0x70, 0x79, 0x5f, 0x74, 0x72
        /*007e*/ 	.byte	0x61, 0x69, 0x74, 0x73, 0x5f, 0x73, 0x6d, 0x31, 0x30, 0x30, 0x2e, 0x68, 0x70, 0x70, 0x00
	.type		$str$25,@object
	.size		$str$25,(__unnamed_1 - $str$25)
$str$25:
        /*008d*/ 	.byte	0x28, 0x28, 0x75, 0x69, 0x6e, 0x74, 0x33, 0x32, 0x5f, 0x74, 0x28, 0x74, 0x68, 0x72, 0x65, 0x61
        /*009d*/ 	.byte	0x64, 0x49, 0x64, 0x78, 0x2e, 0x78, 0x29, 0x20, 0x2f, 0x20, 0x33, 0x32, 0x29, 0x20, 0x25, 0x20
        /*00ad*/ 	.byte	0x34, 0x29, 0x20, 0x3d, 0x3d, 0x20, 0x28, 0x28, 0x28, 0x74, 0x6d, 0x65, 0x6d, 0x5f, 0x61, 0x64
        /*00bd*/ 	.byte	0x64, 0x72, 0x20, 0x3e, 0x3e, 0x20, 0x31, 0x36, 0x29, 0x20, 0x2f, 0x20, 0x33, 0x32, 0x29, 0x20
        /*00cd*/ 	.byte	0x25, 0x20, 0x34, 0x29, 0x00
	.type		__unnamed_1,@object
	.size		__unnamed_1,(__unnamed_2 - __unnamed_1)
__unnamed_1:
        /*00d2*/ 	.byte	0x61, 0x75, 0x74, 0x6f, 0x20, 0x63, 0x75, 0x74, 0x65, 0x3a, 0x3a, 0x61, 0x73, 0x5f, 0x70, 0x6f
        /* <DEDUP_REMOVED lines=24> */
        /*0262*/ 	.byte	0x30, 0x34, 0x38, 0x3e, 0x3e, 0x3e, 0x3e, 0x5d, 0x00
	.type		__unnamed_2,@object
	.size		__unnamed_2,(.L_2 - __unnamed_2)
__unnamed_2:
        /* <DEDUP_REMOVED lines=45> */
        /*053b*/ 	.byte	0x3e, 0x3e, 0x3e, 0x5d, 0x00
.L_2:


//--------------------- .nv.shared._ZN7cutlass13device_kernelINS_4gemm6kernel13GemmUniversalIN4cute5tupleIJiiiiEEENS1_10collective13CollectiveMmaINS1_35MainloopSm100TmaUmmaWarpSpecializedILi2ELi2ELi4ENS5_IJNS4_1CILi8EEENSA_ILi1EEESC_EEEEENS5_IJNSA_ILi64EEENSA_ILi128EEESG_EEENS_10tfloat32_tENS5_IJlSC_lEEESI_SJ_NS4_8TiledMMAINS4_8MMA_AtomIJNS4_17SM100_MMA_TF32_SSISI_SI_fLi64ELi128ELNS4_4UMMA5MajorE0ELSO_0ELNSN_7ScaleInE0ELSP_0EEEEEENS4_6LayoutINS5_IJSC_SC_SC_EEENS5_IJNSA_ILi0EEESU_SU_EEEEENS5_IJNS4_10UnderscoreESX_SX_EEEEENS4_13SM90_TMA_LOADENS4_14ComposedLayoutINS4_7SwizzleILi3ELi4ELi3EEENS4_18smem_ptr_flag_bitsILi32EEENSS_INS5_IJSB_NSA_ILi32EEEEEENS5_IJS16_SC_EEEEEEEvNS4_8identityENS4_23SM90_TMA_LOAD_MULTICASTES1A_vS1B_EENS_8epilogue10collective18CollectiveEpilogueINS1E_23Sm100TmaWarpSpecializedILi4ELi2ELi16ELb1ELb0EEEJSH_NS5_IJNSS_ISF_SC_EENSS_IS16_SC_EEEEESI_SJ_SI_SJ_NS1E_6fusion15FusionCallbacksIS1I_NS1M_17LinearCombinationISI_fSI_fLNS_15FloatRoundStyleE2EEESH_S1L_JEEENS4_5SM1004TMEM4LOAD26SM100_TMEM_LOAD_16dp128b8xES10_S1A_NS4_17SM75_U32x4_LDSM_NENS4_14SM90_TMA_STOREES1A_NS4_17SM90_U32x4_STSM_NENS4_39AutoVectorizingCopyWithAssumedAlignmentILi128EEEEEEvvEEEEvNT_6ParamsE --------------------------
	.section	.nv.shared._ZN7cutlass13device_kernelINS_4gemm6kernel13GemmUniversalIN4cute5tupleIJiiiiEEENS1_10collective13CollectiveMmaINS1_35MainloopSm100TmaUmmaWarpSpecializedILi2ELi2ELi4ENS5_IJNS4_1CILi8EEENSA_ILi1EEESC_EEEEENS5_IJNSA_ILi64EEENSA_ILi128EEESG_EEENS_10tfloat32_tENS5_IJlSC_lEEESI_SJ_NS4_8TiledMMAINS4_8MMA_AtomIJNS4_17SM100_MMA_TF32_SSISI_SI_fLi64ELi128ELNS4_4UMMA5MajorE0ELSO_0ELNSN_7ScaleInE0ELSP_0EEEEEENS4_6LayoutINS5_IJSC_SC_SC_EEENS5_IJNSA_ILi0EEESU_SU_EEEEENS5_IJNS4_10UnderscoreESX_SX_EEEEENS4_13SM90_TMA_LOADENS4_14ComposedLayoutINS4_7SwizzleILi3ELi4ELi3EEENS4_18smem_ptr_flag_bitsILi32EEENSS_INS5_IJSB_NSA_ILi32EEEEEENS5_IJS16_SC_EEEEEEEvNS4_8identityENS4_23SM90_TMA_LOAD_MULTICASTES1A_vS1B_EENS_8epilogue10collective18CollectiveEpilogueINS1E_23Sm100TmaWarpSpecializedILi4ELi2ELi16ELb1ELb0EEEJSH_NS5_IJNSS_ISF_SC_EENSS_IS16_SC_EEEEESI_SJ_SI_SJ_NS1E_6fusion15FusionCallbacksIS1I_NS1M_17LinearCombinationISI_fSI_fLNS_15FloatRoundStyleE2EEESH_S1L_JEEENS4_5SM1004TMEM4LOAD26SM100_TMEM_LOAD_16dp128b8xES10_S1A_NS4_17SM75_U32x4_LDSM_NENS4_14SM90_TMA_STOREES1A_NS4_17SM90_U32x4_STSM_NENS4_39AutoVectorizingCopyWithAssumedAlignmentILi128EEEEEEvvEEEEvNT_6ParamsE,"aw",@nobits
	.sectionflags	@""
	.align	16
	.zero		1024


//--------------------- .nv.shared.reserved.0     --------------------------
	.section	.nv.shared.reserved.0,"aw",@nobits
	.weak		__nv_reservedSMEM_offset_0_alias
	.size		__nv_reservedSMEM_offset_0_alias, 0, 64
	.other		__nv_reservedSMEM_offset_0_alias,@"STO_CUDA_RESERVED_SHARED STV_DEFAULT"
__nv_reservedSMEM_offset_0_alias:
	.zero		0
.nv.shared.reserved.0:
	.zero		64
	.weak		__nv_reservedSMEM_tcgen05_partition
	.type		__nv_reservedSMEM_tcgen05_partition,@object
	.size		__nv_reservedSMEM_tcgen05_partition,(.L_0 - __nv_reservedSMEM_tcgen05_partition)
__nv_reservedSMEM_tcgen05_partition:
	.zero		32
.L_0:


//--------------------- .nv.global                --------------------------
	.section	.nv.global,"aw",@nobits
.nv.global:
	.type		_ZN40_INTERNAL_09c6cc21_4_k_cu_0fdf8815_302834cute1_E,@object
	.size		_ZN40_INTERNAL_09c6cc21_4_k_cu_0fdf8815_302834cute1_E,(_ZN40_INTERNAL_09c6cc21_4_k_cu_0fdf8815_302834cuda3std3__45__cpo6cbeginE - _ZN40_INTERNAL_09c6cc21_4_k_cu_0fdf8815_302834cute1_E)
_ZN40_INTERNAL_09c6cc21_4_k_cu_0fdf8815_302834cute1_E:
	.zero		1
	.type		_ZN40_INTERNAL_09c6cc21_4_k_cu_0fdf8815_302834cuda3std3__45__cpo6cbeginE,@object
	.size		_ZN40_INTERNAL_09c6cc21_4_k_cu_0fdf8815_302834cuda3std3__45__cpo6cbeginE,(_ZN40_INTERNAL_09c6cc21_4_k_cu_0fdf8815_302834cuda3std3__48in_placeE - _ZN40_INTERNAL_09c6cc21_4_k_cu_0fdf8815_302834cuda3std3__45__cpo6cbeginE)
_ZN40_INTERNAL_09c6cc21_4_k_cu_0fdf8815_302834cuda3std3__45__cpo6cbeginE:
	.zero		1
	.type		_ZN40_INTERNAL_09c6cc21_4_k_cu_0fdf8815_302834cuda3std3__48in_placeE,@object
	.size		_ZN40_INTERNAL_09c6cc21_4_k_cu_0fdf8815_302834cuda3std3__48in_placeE,(_ZN40_INTERNAL_09c6cc21_4_k_cu_0fdf8815_302834cuda3std6ranges3__45__cpo9iter_moveE - _ZN40_INTERNAL_09c6cc21_4_k_cu_0fdf8815_302834cuda3std3__48in_placeE)
_ZN40_INTERNAL_09c6cc21_4_k_cu_0fdf8815_302834cuda3std3__48in_placeE:
	.zero		1
	.type		_ZN40_INTERNAL_09c6cc21_4_k_cu_0fdf8815_302834cuda3std6ranges3__45__cpo9iter_moveE,@object
	.size		_ZN40_INTERNAL_09c6cc21_4_k_cu_0fdf8815_302834cuda3std6ranges3__45__cpo9iter_moveE,(_ZN40_INTERNAL_09c6cc21_4_k_cu_0fdf8815_302834cuda3std3__45__cpo5beginE - _ZN40_INTERNAL_09c6cc21_4_k_cu_0fdf8815_302834cuda3std6ranges3__45__cpo9iter_moveE)
_ZN40_INTERNAL_09c6cc21_4_k_cu_0fdf8815_302834cuda3std6ranges3__45__cpo9iter_moveE:
	.zero		1
	.type		_ZN40_INTERNAL_09c6cc21_4_k_cu_0fdf8815_302834cuda3std3__45__cpo5beginE,@object
	.size		_ZN40_INTERNAL_09c6cc21_4_k_cu_0fdf8815_302834cuda3std3__45__cpo5beginE,(_ZN40_INTERNAL_09c6cc21_4_k_cu_0fdf8815_302834cuda3std3__442_GLOBAL__N__09c6cc21_4_k_cu_0fdf8815_302836ignoreE - _ZN40_INTERNAL_09c6cc21_4_k_cu_0fdf8815_302834cuda3std3__45__cpo5beginE)
_ZN40_INTERNAL_09c6cc21_4_k_cu_0fdf8815_302834cuda3std3__45__cpo5beginE:
	.zero		1
	.type		_ZN40_INTERNAL_09c6cc21_4_k_cu_0fdf8815_302834cuda3std3__442_GLOBAL__N__09c6cc21_4_k_cu_0fdf8815_302836ignoreE,@object
	.size		_ZN40_INTERNAL_09c6cc21_4_k_cu_0fdf8815_302834cuda3std3__442_GLOBAL__N__09c6cc21_4_k_cu_0fdf8815_302836ignoreE,(_ZN40_INTERNAL_09c6cc21_4_k_cu_0fdf8815_302834cute7productE - _ZN40_INTERNAL_09c6cc21_4_k_cu_0fdf8815_302834cuda3std3__442_GLOBAL__N__09c6cc21_4_k_cu_0fdf8815_302836ignoreE)
_ZN40_INTERNAL_09c6cc21_4_k_cu_0fdf8815_302834cuda3std3__442_GLOBAL__N__09c6cc21_4_k_cu_0fdf8815_302836ignoreE:
	.zero		1
	.type		_ZN40_INTERNAL_09c6cc21_4_k_cu_0fdf8815_302834cute7productE,@object
	.size		_ZN40_INTERNAL_09c6cc21_4_k_cu_0fdf8815_302834cute7productE,(_ZN40_INTERNAL_09c6cc21_4_k_cu_0fdf8815_302834cuda3std3__45__cpo3endE - _ZN40_INTERNAL_09c6cc21_4_k_cu_0fdf8815_302834cute7productE)
_ZN40_INTERNAL_09c6cc21_4_k_cu_0fdf8815_302834cute7productE:
	.zero		1
	.type		_ZN40_INTERNAL_09c6cc21_4_k_cu_0fdf8815_302834cuda3std3__45__cpo3endE,@object
	.size		_ZN40_INTERNAL_09c6cc21_4_k_cu_0fdf8815_302834cuda3std3__45__cpo3endE,(_ZN40_INTERNAL_09c6cc21_4_k_cu_0fdf8815_302834cuda3std3__419piecewise_constructE - _ZN40_INTERNAL_09c6cc21_4_k_cu_0fdf8815_302834cuda3std3__45__cpo3endE)
_ZN40_INTERNAL_09c6cc21_4_k_cu_0fdf8815_302834cuda3std3__45__cpo3endE:
	.zero		1
	.type		_ZN40_INTERNAL_09c6cc21_4_k_cu_0fdf8815_302834cuda3std3__419piecewise_constructE,@object
	.size		_ZN40_INTERNAL_09c6cc21_4_k_cu_0fdf8815_302834cuda3std3__419piecewise_constructE,(_ZN40_INTERNAL_09c6cc21_4_k_cu_0fdf8815_302834cuda3std3__45__cpo4cendE - _ZN40_INTERNAL_09c6cc21_4_k_cu_0fdf8815_302834cuda3std3__419piecewise_constructE)
_ZN40_INTERNAL_09c6cc21_4_k_cu_0fdf8815_302834cuda3std3__419piecewise_constructE:
	.zero		1
	.type		_ZN40_INTERNAL_09c6cc21_4_k_cu_0fdf8815_302834cuda3std3__45__cpo4cendE,@object
	.size		_ZN40_INTERNAL_09c6cc21_4_k_cu_0fdf8815_302834cuda3std3__45__cpo4cendE,(_ZN40_INTERNAL_09c6cc21_4_k_cu_0fdf8815_302834cuda3std6ranges3__45__cpo4swapE - _ZN40_INTERNAL_09c6cc21_4_k_cu_0fdf8815_302834cuda3std3__45__cpo4cendE)
_ZN40_INTERNAL_09c6cc21_4_k_cu_0fdf8815_302834cuda3std3__45__cpo4cendE:
	.zero		1
	.type		_ZN40_INTERNAL_09c6cc21_4_k_cu_0fdf8815_302834cuda3std6ranges3__45__cpo4swapE,@object
	.size		_ZN40_INTERNAL_09c6cc21_4_k_cu_0fdf8815_302834cuda3std6ranges3__45__cpo4swapE,(.L_10 - _ZN40_INTERNAL_09c6cc21_4_k_cu_0fdf8815_302834cuda3std6ranges3__45__cpo4swapE)
_ZN40_INTERNAL_09c6cc21_4_k_cu_0fdf8815_302834cuda3std6ranges3__45__cpo4swapE:
	.zero		1
.L_10:


//--------------------- .nv.constant0._ZN7cutlass13device_kernelINS_4gemm6kernel13GemmUniversalIN4cute5tupleIJiiiiEEENS1_10collective13CollectiveMmaINS1_35MainloopSm100TmaUmmaWarpSpecializedILi2ELi2ELi4ENS5_IJNS4_1CILi8EEENSA_ILi1EEESC_EEEEENS5_IJNSA_ILi64EEENSA_ILi128EEESG_EEENS_10tfloat32_tENS5_IJlSC_lEEESI_SJ_NS4_8TiledMMAINS4_8MMA_AtomIJNS4_17SM100_MMA_TF32_SSISI_SI_fLi64ELi128ELNS4_4UMMA5MajorE0ELSO_0ELNSN_7ScaleInE0ELSP_0EEEEEENS4_6LayoutINS5_IJSC_SC_SC_EEENS5_IJNSA_ILi0EEESU_SU_EEEEENS5_IJNS4_10UnderscoreESX_SX_EEEEENS4_13SM90_TMA_LOADENS4_14ComposedLayoutINS4_7SwizzleILi3ELi4ELi3EEENS4_18smem_ptr_flag_bitsILi32EEENSS_INS5_IJSB_NSA_ILi32EEEEEENS5_IJS16_SC_EEEEEEEvNS4_8identityENS4_23SM90_TMA_LOAD_MULTICASTES1A_vS1B_EENS_8epilogue10collective18CollectiveEpilogueINS1E_23Sm100TmaWarpSpecializedILi4ELi2ELi16ELb1ELb0EEEJSH_NS5_IJNSS_ISF_SC_EENSS_IS16_SC_EEEEESI_SJ_SI_SJ_NS1E_6fusion15FusionCallbacksIS1I_NS1M_17LinearCombinationISI_fSI_fLNS_15FloatRoundStyleE2EEESH_S1L_JEEENS4_5SM1004TMEM4LOAD26SM100_TMEM_LOAD_16dp128b8xES10_S1A_NS4_17SM75_U32x4_LDSM_NENS4_14SM90_TMA_STOREES1A_NS4_17SM90_U32x4_STSM_NENS4_39AutoVectorizingCopyWithAssumedAlignmentILi128EEEEEEvvEEEEvNT_6ParamsE --------------------------
	.section	.nv.constant0._ZN7cutlass13device_kernelINS_4gemm6kernel13GemmUniversalIN4cute5tupleIJiiiiEEENS1_10collective13CollectiveMmaINS1_35MainloopSm100TmaUmmaWarpSpecializedILi2ELi2ELi4ENS5_IJNS4_1CILi8EEENSA_ILi1EEESC_EEEEENS5_IJNSA_ILi64EEENSA_ILi128EEESG_EEENS_10tfloat32_tENS5_IJlSC_lEEESI_SJ_NS4_8TiledMMAINS4_8MMA_AtomIJNS4_17SM100_MMA_TF32_SSISI_SI_fLi64ELi128ELNS4_4UMMA5MajorE0ELSO_0ELNSN_7ScaleInE0ELSP_0EEEEEENS4_6LayoutINS5_IJSC_SC_SC_EEENS5_IJNSA_ILi0EEESU_SU_EEEEENS5_IJNS4_10UnderscoreESX_SX_EEEEENS4_13SM90_TMA_LOADENS4_14ComposedLayoutINS4_7SwizzleILi3ELi4ELi3EEENS4_18smem_ptr_flag_bitsILi32EEENSS_INS5_IJSB_NSA_ILi32EEEEEENS5_IJS16_SC_EEEEEEEvNS4_8identityENS4_23SM90_TMA_LOAD_MULTICASTES1A_vS1B_EENS_8epilogue10collective18CollectiveEpilogueINS1E_23Sm100TmaWarpSpecializedILi4ELi2ELi16ELb1ELb0EEEJSH_NS5_IJNSS_ISF_SC_EENSS_IS16_SC_EEEEESI_SJ_SI_SJ_NS1E_6fusion15FusionCallbacksIS1I_NS1M_17LinearCombinationISI_fSI_fLNS_15FloatRoundStyleE2EEESH_S1L_JEEENS4_5SM1004TMEM4LOAD26SM100_TMEM_LOAD_16dp128b8xES10_S1A_NS4_17SM75_U32x4_LDSM_NENS4_14SM90_TMA_STOREES1A_NS4_17SM90_U32x4_STSM_NENS4_39AutoVectorizingCopyWithAssumedAlignmentILi128EEEEEEvvEEEEvNT_6ParamsE,"a",@progbits
	.sectionflags	@""
	.align	4
.nv.constant0._ZN7cutlass13device_kernelINS_4gemm6kernel13GemmUniversalIN4cute5tupleIJiiiiEEENS1_10collective13CollectiveMmaINS1_35MainloopSm100TmaUmmaWarpSpecializedILi2ELi2ELi4ENS5_IJNS4_1CILi8EEENSA_ILi1EEESC_EEEEENS5_IJNSA_ILi64EEENSA_ILi128EEESG_EEENS_10tfloat32_tENS5_IJlSC_lEEESI_SJ_NS4_8TiledMMAINS4_8MMA_AtomIJNS4_17SM100_MMA_TF32_SSISI_SI_fLi64ELi128ELNS4_4UMMA5MajorE0ELSO_0ELNSN_7ScaleInE0ELSP_0EEEEEENS4_6LayoutINS5_IJSC_SC_SC_EEENS5_IJNSA_ILi0EEESU_SU_EEEEENS5_IJNS4_10UnderscoreESX_SX_EEEEENS4_13SM90_TMA_LOADENS4_14ComposedLayoutINS4_7SwizzleILi3ELi4ELi3EEENS4_18smem_ptr_flag_bitsILi32EEENSS_INS5_IJSB_NSA_ILi32EEEEEENS5_IJS16_SC_EEEEEEEvNS4_8identityENS4_23SM90_TMA_LOAD_MULTICASTES1A_vS1B_EENS_8epilogue10collective18CollectiveEpilogueINS1E_23Sm100TmaWarpSpecializedILi4ELi2ELi16ELb1ELb0EEEJSH_NS5_IJNSS_ISF_SC_EENSS_IS16_SC_EEEEESI_SJ_SI_SJ_NS1E_6fusion15FusionCallbacksIS1I_NS1M_17LinearCombinationISI_fSI_fLNS_15FloatRoundStyleE2EEESH_S1L_JEEENS4_5SM1004TMEM4LOAD26SM100_TMEM_LOAD_16dp128b8xES10_S1A_NS4_17SM75_U32x4_LDSM_NENS4_14SM90_TMA_STOREES1A_NS4_17SM90_U32x4_STSM_NENS4_39AutoVectorizingCopyWithAssumedAlignmentILi128EEEEEEvvEEEEvNT_6ParamsE:
	.zero		2944


//--------------------- SYMBOLS --------------------------

	.type		.nv.reservedSmem.offset0,@object
	.size		.nv.reservedSmem.offset0,0x4
	.type		.nv.reservedSmem.cap,@object
	.size		.nv.reservedSmem.cap,0x4
	.type		__assertfail,@function
